	.target	sm_90a

	.elftype	@"ET_EXEC"


//--------------------- .note.nv.tkinfo           --------------------------
	.section	.note.nv.tkinfo,"",@"SHT_NOTE"
	.sectionflags	@"SHF_NOTE_NV_TKINFO"
	.tkinfo
        /*0018*/ 	.word	0x00000002
        /*0030*/ 	.string	""
        /*0030*/ 	.string	"ptxas"
        /*0030*/ 	.string	"Cuda compilation tools, release 13.0, V13.0.88"
        /*0030*/ 	.string	"Build cuda_13.0.r13.0/compiler.36424714_0"
        /*0030*/ 	.string	"-arch sm_90a -m 64 "



//--------------------- .note.nv.cuinfo           --------------------------
	.section	.note.nv.cuinfo,"",@"SHT_NOTE"
	.sectionflags	@"SHF_NOTE_NV_CUINFO"
        /*0018*/ 	.short	0x0002
        /*001a*/ 	.short	0x005a
        /*001c*/ 	.short	0x0082
	.zero		2


//--------------------- .nv.info                  --------------------------
	.section	.nv.info,"",@"SHT_CUDA_INFO"
	.align	4


	//----- nvinfo : EIATTR_REGCOUNT
	.align		4
        /*0000*/ 	.byte	0x04, 0x2f
        /*0002*/ 	.short	(.L_15 - .L_14)
	.align		4
.L_14:
        /*0004*/ 	.word	index@(_ZN7cutlass13device_kernelINS_4gemm6kernel13GemmUniversalIN4cute5tupleIJiiiiEEENS1_10collective13CollectiveMmaINS1_34MainloopSm90TmaGmmaWarpSpecializedILi14ENS5_IJNS4_1CILi4EEESB_NSA_ILi1EEEEEENS1_32KernelTmaWarpSpecializedPingpongEEENS5_IJNSA_ILi64EEESG_NSA_ILi32EEEEEENS_10tfloat32_tENS5_IJlSC_lEEESJ_SK_NS4_8TiledMMAINS4_8MMA_AtomIJNS4_4SM904GMMA29MMA_64x64x8_F32TF32TF32_SS_TNILNSO_7ScaleInE1ELSQ_1EEEEEENS4_6LayoutINS5_IJSC_SC_SC_EEENS5_IJNSA_ILi0EEESV_SV_EEEEENS5_IJNS4_10UnderscoreESY_SY_EEEEENS4_23SM90_TMA_LOAD_MULTICASTENS4_14ComposedLayoutINS4_7SwizzleILi3ELi4ELi3EEENS4_18smem_ptr_flag_bitsILi32EEENST_INS5_IJNSA_ILi8EEESH_EEENS5_IJSH_SC_EEEEEEEvNS4_8identityES11_S1B_vS1C_EENS_8epilogue10collective6detail29Sm90TmaWarpSpecializedAdapterINS1F_15DefaultEpilogueISJ_SK_SK_NS1E_6thread17LinearCombinationISJ_Li1EffLNS1J_9ScaleType4KindE0ELNS_15FloatRoundStyleE2ESJ_EENS1_15EpilogueDefaultEEEEEvvEEEEvNT_6ParamsE)
        /*0008*/ 	.word	0x000000a8


	//----- nvinfo : EIATTR_FRAME_SIZE
	.align		4
.L_15:
        /*000c*/ 	.byte	0x04, 0x11
        /*000e*/ 	.short	(.L_17 - .L_16)
	.align		4
.L_16:
        /*0010*/ 	.word	index@(_ZN7cutlass13device_kernelINS_4gemm6kernel13GemmUniversalIN4cute5tupleIJiiiiEEENS1_10collective13CollectiveMmaINS1_34MainloopSm90TmaGmmaWarpSpecializedILi14ENS5_IJNS4_1CILi4EEESB_NSA_ILi1EEEEEENS1_32KernelTmaWarpSpecializedPingpongEEENS5_IJNSA_ILi64EEESG_NSA_ILi32EEEEEENS_10tfloat32_tENS5_IJlSC_lEEESJ_SK_NS4_8TiledMMAINS4_8MMA_AtomIJNS4_4SM904GMMA29MMA_64x64x8_F32TF32TF32_SS_TNILNSO_7ScaleInE1ELSQ_1EEEEEENS4_6LayoutINS5_IJSC_SC_SC_EEENS5_IJNSA_ILi0EEESV_SV_EEEEENS5_IJNS4_10UnderscoreESY_SY_EEEEENS4_23SM90_TMA_LOAD_MULTICASTENS4_14ComposedLayoutINS4_7SwizzleILi3ELi4ELi3EEENS4_18smem_ptr_flag_bitsILi32EEENST_INS5_IJNSA_ILi8EEESH_EEENS5_IJSH_SC_EEEEEEEvNS4_8identityES11_S1B_vS1C_EENS_8epilogue10collective6detail29Sm90TmaWarpSpecializedAdapterINS1F_15DefaultEpilogueISJ_SK_SK_NS1E_6thread17LinearCombinationISJ_Li1EffLNS1J_9ScaleType4KindE0ELNS_15FloatRoundStyleE2ESJ_EENS1_15EpilogueDefaultEEEEEvvEEEEvNT_6ParamsE)
        /*0014*/ 	.word	0x00000008


	//----- nvinfo : EIATTR_MIN_STACK_SIZE
	.align		4
.L_17:
        /*0018*/ 	.byte	0x04, 0x12
        /*001a*/ 	.short	(.L_19 - .L_18)
	.align		4
.L_18:
        /*001c*/ 	.word	index@(_ZN7cutlass13device_kernelINS_4gemm6kernel13GemmUniversalIN4cute5tupleIJiiiiEEENS1_10collective13CollectiveMmaINS1_34MainloopSm90TmaGmmaWarpSpecializedILi14ENS5_IJNS4_1CILi4EEESB_NSA_ILi1EEEEEENS1_32KernelTmaWarpSpecializedPingpongEEENS5_IJNSA_ILi64EEESG_NSA_ILi32EEEEEENS_10tfloat32_tENS5_IJlSC_lEEESJ_SK_NS4_8TiledMMAINS4_8MMA_AtomIJNS4_4SM904GMMA29MMA_64x64x8_F32TF32TF32_SS_TNILNSO_7ScaleInE1ELSQ_1EEEEEENS4_6LayoutINS5_IJSC_SC_SC_EEENS5_IJNSA_ILi0EEESV_SV_EEEEENS5_IJNS4_10UnderscoreESY_SY_EEEEENS4_23SM90_TMA_LOAD_MULTICASTENS4_14ComposedLayoutINS4_7SwizzleILi3ELi4ELi3EEENS4_18smem_ptr_flag_bitsILi32EEENST_INS5_IJNSA_ILi8EEESH_EEENS5_IJSH_SC_EEEEEEEvNS4_8identityES11_S1B_vS1C_EENS_8epilogue10collective6detail29Sm90TmaWarpSpecializedAdapterINS1F_15DefaultEpilogueISJ_SK_SK_NS1E_6thread17LinearCombinationISJ_Li1EffLNS1J_9ScaleType4KindE0ELNS_15FloatRoundStyleE2ESJ_EENS1_15EpilogueDefaultEEEEEvvEEEEvNT_6ParamsE)
        /*0020*/ 	.word	0x00000008
.L_19:


//--------------------- .nv.compat                --------------------------
	.section	.nv.compat,"",@"SHT_CUDA_COMPAT_INFO"
	.align	4
        /*0000*/ 	.byte	0x02, 0x09, 0x01, 0x00, 0x02, 0x02, 0x04, 0x00, 0x02, 0x05, 0x05, 0x00, 0x03, 0x07, 0x01, 0x01
        /*0010*/ 	.byte	0x02, 0x03, 0x01, 0x00, 0x02, 0x06, 0x01, 0x00, 0x04, 0x0b, 0x08, 0x00, 0x00, 0x00, 0x00, 0x00
        /*0020*/ 	.byte	0x00, 0x00, 0x00, 0x00


//--------------------- .nv.info._ZN7cutlass13device_kernelINS_4gemm6kernel13GemmUniversalIN4cute5tupleIJiiiiEEENS1_10collective13CollectiveMmaINS1_34MainloopSm90TmaGmmaWarpSpecializedILi14ENS5_IJNS4_1CILi4EEESB_NSA_ILi1EEEEEENS1_32KernelTmaWarpSpecializedPingpongEEENS5_IJNSA_ILi64EEESG_NSA_ILi32EEEEEENS_10tfloat32_tENS5_IJlSC_lEEESJ_SK_NS4_8TiledMMAINS4_8MMA_AtomIJNS4_4SM904GMMA29MMA_64x64x8_F32TF32TF32_SS_TNILNSO_7ScaleInE1ELSQ_1EEEEEENS4_6LayoutINS5_IJSC_SC_SC_EEENS5_IJNSA_ILi0EEESV_SV_EEEEENS5_IJNS4_10UnderscoreESY_SY_EEEEENS4_23SM90_TMA_LOAD_MULTICASTENS4_14ComposedLayoutINS4_7SwizzleILi3ELi4ELi3EEENS4_18smem_ptr_flag_bitsILi32EEENST_INS5_IJNSA_ILi8EEESH_EEENS5_IJSH_SC_EEEEEEEvNS4_8identityES11_S1B_vS1C_EENS_8epilogue10collective6detail29Sm90TmaWarpSpecializedAdapterINS1F_15DefaultEpilogueISJ_SK_SK_NS1E_6thread17LinearCombinationISJ_Li1EffLNS1J_9ScaleType4KindE0ELNS_15FloatRoundStyleE2ESJ_EENS1_15EpilogueDefaultEEEEEvvEEEEvNT_6ParamsE --------------------------
	.section	.nv.info._ZN7cutlass13device_kernelINS_4gemm6kernel13GemmUniversalIN4cute5tupleIJiiiiEEENS1_10collective13CollectiveMmaINS1_34MainloopSm90TmaGmmaWarpSpecializedILi14ENS5_IJNS4_1CILi4EEESB_NSA_ILi1EEEEEENS1_32KernelTmaWarpSpecializedPingpongEEENS5_IJNSA_ILi64EEESG_NSA_ILi32EEEEEENS_10tfloat32_tENS5_IJlSC_lEEESJ_SK_NS4_8TiledMMAINS4_8MMA_AtomIJNS4_4SM904GMMA29MMA_64x64x8_F32TF32TF32_SS_TNILNSO_7ScaleInE1ELSQ_1EEEEEENS4_6LayoutINS5_IJSC_SC_SC_EEENS5_IJNSA_ILi0EEESV_SV_EEEEENS5_IJNS4_10UnderscoreESY_SY_EEEEENS4_23SM90_TMA_LOAD_MULTICASTENS4_14ComposedLayoutINS4_7SwizzleILi3ELi4ELi3EEENS4_18smem_ptr_flag_bitsILi32EEENST_INS5_IJNSA_ILi8EEESH_EEENS5_IJSH_SC_EEEEEEEvNS4_8identityES11_S1B_vS1C_EENS_8epilogue10collective6detail29Sm90TmaWarpSpecializedAdapterINS1F_15DefaultEpilogueISJ_SK_SK_NS1E_6thread17LinearCombinationISJ_Li1EffLNS1J_9ScaleType4KindE0ELNS_15FloatRoundStyleE2ESJ_EENS1_15EpilogueDefaultEEEEEvvEEEEvNT_6ParamsE,"",@"SHT_CUDA_INFO"
	.sectionflags	@""
	.align	4


	//----- nvinfo : EIATTR_CUDA_API_VERSION
	.align		4
        /*0000*/ 	.byte	0x04, 0x37
        /*0002*/ 	.short	(.L_21 - .L_20)
.L_20:
        /*0004*/ 	.word	0x00000082


	//----- nvinfo : EIATTR_KPARAM_INFO
	.align		4
.L_21:
        /*0008*/ 	.byte	0x04, 0x17
        /*000a*/ 	.short	(.L_23 - .L_22)
.L_22:
        /*000c*/ 	.word	0x00000000
        /*0010*/ 	.short	0x0000
        /*0012*/ 	.short	0x0070
        /*0014*/ 	.byte	0x00, 0xf0, 0x01, 0x10


	//----- nvinfo : EIATTR_SPARSE_MMA_MASK
	.align		4
.L_23:
        /*0018*/ 	.byte	0x03, 0x50
        /*001a*/ 	.short	0x0000


	//----- nvinfo : EIATTR_MAXREG_COUNT
	.align		4
        /*001c*/ 	.byte	0x03, 0x1b
        /*001e*/ 	.short	0x00a8


	//----- nvinfo : EIATTR_NUM_BARRIERS
	.align		4
        /*0020*/ 	.byte	0x02, 0x4c
        /*0022*/ 	.byte	0x01
	.zero		1


	//----- nvinfo : EIATTR_EXTERNS
	.align		4
        /*0024*/ 	.byte	0x04, 0x0f
        /*0026*/ 	.short	(.L_25 - .L_24)


	//   ....[0]....
	.align		4
.L_24:
        /*0028*/ 	.word	index@(__assertfail)


	//----- nvinfo : EIATTR_ANNOTATIONS
	.align		4
.L_25:
        /*002c*/ 	.byte	0x04, 0x55
        /*002e*/ 	.short	(.L_27 - .L_26)


	//   ....[0]....
.L_26:
        /*0030*/ 	.word	0x00000001
        /*0034*/ 	.byte	0x40, 0x0f, 0x00, 0x00, 0x01, 0x00, 0x00, 0x00, 0x50, 0x47, 0x00, 0x00, 0x01, 0x00, 0x00, 0x00
        /*0044*/ 	.byte	0x20, 0x55, 0x00, 0x00


	//----- nvinfo : EIATTR_MERCURY_ISA_VERSION
	.align		4
.L_27:
        /*0048*/ 	.byte	0x03, 0x5f
        /*004a*/ 	.short	0x0101


	//----- nvinfo : EIATTR_INT_WARP_WIDE_INSTR_OFFSETS
	.align		4
        /*004c*/ 	.byte	0x04, 0x31
        /*004e*/ 	.short	(.L_29 - .L_28)


	//   ....[0]....
.L_28:
        /*0050*/ 	.word	0x00000710


	//   ....[1]....
        /*0054*/ 	.word	0x00000730


	//   ....[2]....
        /*0058*/ 	.word	0x00000750


	//   ....[3]....
        /*005c*/ 	.word	0x00000840


	//   ....[4]....
        /*0060*/ 	.word	0x00000860


	//   ....[5]....
        /*0064*/ 	.word	0x00000870


	//   ....[6]....
        /*0068*/ 	.word	0x00000920


	//   ....[7]....
        /*006c*/ 	.word	0x00000970


	//----- nvinfo : EIATTR_COOP_GROUP_MASK_REGIDS
	.align		4
.L_29:
        /*0070*/ 	.byte	0x04, 0x29
        /*0072*/ 	.short	(.L_31 - .L_30)


	//   ....[0]....
.L_30:
        /*0074*/ 	.word	0xffffffff


	//   ....[1]....
        /*0078*/ 	.word	0xffffffff


	//   ....[2]....
        /*007c*/ 	.word	0xffffffff


	//   ....[3]....
        /*0080*/ 	.word	0xffffffff


	//   ....[4]....
        /*0084*/ 	.word	0xffffffff


	//   ....[5]....
        /*0088*/ 	.word	0xffffffff


	//   ....[6]....
        /*008c*/ 	.word	0xffffffff


	//----- nvinfo : EIATTR_COOP_GROUP_INSTR_OFFSETS
	.align		4
.L_31:
        /*0090*/ 	.byte	0x04, 0x28
        /*0092*/ 	.short	(.L_33 - .L_32)


	//   ....[0]....
.L_32:
        /*0094*/ 	.word	0x00000070


	//   ....[1]....
        /*0098*/ 	.word	0x00000080


	//   ....[2]....
        /*009c*/ 	.word	0x00000140


	//   ....[3]....
        /*00a0*/ 	.word	0x000004a0


	//   ....[4]....
        /*00a4*/ 	.word	0x000004e0


	//   ....[5]....
        /*00a8*/ 	.word	0x00000890


	//   ....[6]....
        /*00ac*/ 	.word	0x00000ae0


	//----- nvinfo : EIATTR_REG_RECONFIG
	.align		4
.L_33:
        /*00b0*/ 	.byte	0x01, 0x54
	.zero		2


	//----- nvinfo : EIATTR_SYSCALL_OFFSETS
	.align		4
        /*00b4*/ 	.byte	0x04, 0x46
        /*00b6*/ 	.short	(.L_35 - .L_34)


	//   ....[0]....
.L_34:
        /*00b8*/ 	.word	0x00001a00


	//----- nvinfo : EIATTR_MBARRIER_INSTR_OFFSETS
	.align		4
.L_35:
        /*00bc*/ 	.byte	0x04, 0x39
        /*00be*/ 	.short	(.L_37 - .L_36)


	//   ....[0]....
.L_36:
        /*00c0*/ 	.word	0x000002a0
        /*00c4*/ 	.word	0x000000ff
        /*00c8*/ 	.word	0x00000000
        /*00cc*/ 	.short	0x0100
        /*00ce*/ 	.byte	0x08
	.zero		1


	//   ....[1]....
        /*00d0*/ 	.word	0x000002b0
        /*00d4*/ 	.word	0x000000ff
        /*00d8*/ 	.word	0x00000070
        /*00dc*/ 	.short	0x0100
        /*00de*/ 	.byte	0x08
	.zero		1


	//   ....[2]....
        /*00e0*/ 	.word	0x000002c0
        /*00e4*/ 	.word	0x000000ff
        /*00e8*/ 	.word	0x00000008
        /*00ec*/ 	.short	0x0100
        /*00ee*/ 	.byte	0x08
	.zero		1


	//   ....[3]....
        /*00f0*/ 	.word	0x000002d0
        /*00f4*/ 	.word	0x000000ff
        /*00f8*/ 	.word	0x00000078
        /*00fc*/ 	.short	0x0100
        /*00fe*/ 	.byte	0x08
	.zero		1


	//   ....[4]....
        /*0100*/ 	.word	0x000002e0
        /*0104*/ 	.word	0x000000ff
        /*0108*/ 	.word	0x00000010
        /*010c*/ 	.short	0x0100
        /*010e*/ 	.byte	0x08
	.zero		1


	//   ....[5]....
        /*0110*/ 	.word	0x000002f0
        /*0114*/ 	.word	0x000000ff
        /*0118*/ 	.word	0x00000080
        /*011c*/ 	.short	0x0100
        /*011e*/ 	.byte	0x08
	.zero		1


	//   ....[6]....
        /*0120*/ 	.word	0x00000300
        /*0124*/ 	.word	0x000000ff
        /*0128*/ 	.word	0x00000018
        /*012c*/ 	.short	0x0100
        /*012e*/ 	.byte	0x08
	.zero		1


	//   ....[7]....
        /*0130*/ 	.word	0x00000310
        /*0134*/ 	.word	0x000000ff
        /*0138*/ 	.word	0x00000088
        /*013c*/ 	.short	0x0100
        /*013e*/ 	.byte	0x08
	.zero		1


	//   ....[8]....
        /*0140*/ 	.word	0x00000320
        /*0144*/ 	.word	0x000000ff
        /*0148*/ 	.word	0x00000020
        /*014c*/ 	.short	0x0100
        /*014e*/ 	.byte	0x08
	.zero		1


	//   ....[9]....
        /*0150*/ 	.word	0x00000330
        /*0154*/ 	.word	0x000000ff
        /*0158*/ 	.word	0x00000090
        /*015c*/ 	.short	0x0100
        /*015e*/ 	.byte	0x08
	.zero		1


	//   ....[10]....
        /*0160*/ 	.word	0x00000340
        /*0164*/ 	.word	0x000000ff
        /*0168*/ 	.word	0x00000028
        /*016c*/ 	.short	0x0100
        /*016e*/ 	.byte	0x08
	.zero		1


	//   ....[11]....
        /*0170*/ 	.word	0x00000350
        /*0174*/ 	.word	0x000000ff
        /*0178*/ 	.word	0x00000098
        /*017c*/ 	.short	0x0100
        /*017e*/ 	.byte	0x08
	.zero		1


	//   ....[12]....
        /*0180*/ 	.word	0x00000360
        /*0184*/ 	.word	0x000000ff
        /*0188*/ 	.word	0x00000030
        /*018c*/ 	.short	0x0100
        /*018e*/ 	.byte	0x08
	.zero		1


	//   ....[13]....
        /*0190*/ 	.word	0x00000370
        /*0194*/ 	.word	0x000000ff
        /*0198*/ 	.word	0x000000a0
        /*019c*/ 	.short	0x0100
        /*019e*/ 	.byte	0x08
	.zero		1


	//   ....[14]....
        /*01a0*/ 	.word	0x00000380
        /*01a4*/ 	.word	0x000000ff
        /*01a8*/ 	.word	0x00000038
        /*01ac*/ 	.short	0x0100
        /*01ae*/ 	.byte	0x08
	.zero		1


	//   ....[15]....
        /*01b0*/ 	.word	0x00000390
        /*01b4*/ 	.word	0x000000ff
        /*01b8*/ 	.word	0x000000a8
        /*01bc*/ 	.short	0x0100
        /*01be*/ 	.byte	0x08
	.zero		1


	//   ....[16]....
        /*01c0*/ 	.word	0x000003a0
        /*01c4*/ 	.word	0x000000ff
        /*01c8*/ 	.word	0x00000040
        /*01cc*/ 	.short	0x0100
        /*01ce*/ 	.byte	0x08
	.zero		1


	//   ....[17]....
        /*01d0*/ 	.word	0x000003b0
        /*01d4*/ 	.word	0x000000ff
        /*01d8*/ 	.word	0x000000b0
        /*01dc*/ 	.short	0x0100
        /*01de*/ 	.byte	0x08
	.zero		1


	//   ....[18]....
        /*01e0*/ 	.word	0x000003c0
        /*01e4*/ 	.word	0x000000ff
        /*01e8*/ 	.word	0x00000048
        /*01ec*/ 	.short	0x0100
        /*01ee*/ 	.byte	0x08
	.zero		1


	//   ....[19]....
        /*01f0*/ 	.word	0x000003d0
        /*01f4*/ 	.word	0x000000ff
        /*01f8*/ 	.word	0x000000b8
        /*01fc*/ 	.short	0x0100
        /*01fe*/ 	.byte	0x08
	.zero		1


	//   ....[20]....
        /*0200*/ 	.word	0x000003e0
        /*0204*/ 	.word	0x000000ff
        /*0208*/ 	.word	0x00000050
        /*020c*/ 	.short	0x0100
        /*020e*/ 	.byte	0x08
	.zero		1


	//   ....[21]....
        /*0210*/ 	.word	0x000003f0
        /*0214*/ 	.word	0x000000ff
        /*0218*/ 	.word	0x000000c0
        /*021c*/ 	.short	0x0100
        /*021e*/ 	.byte	0x08
	.zero		1


	//   ....[22]....
        /*0220*/ 	.word	0x00000400
        /*0224*/ 	.word	0x000000ff
        /*0228*/ 	.word	0x00000058
        /*022c*/ 	.short	0x0100
        /*022e*/ 	.byte	0x08
	.zero		1


	//   ....[23]....
        /*0230*/ 	.word	0x00000410
        /*0234*/ 	.word	0x000000ff
        /*0238*/ 	.word	0x000000c8
        /*023c*/ 	.short	0x0100
        /*023e*/ 	.byte	0x08
	.zero		1


	//   ....[24]....
        /*0240*/ 	.word	0x00000420
        /*0244*/ 	.word	0x000000ff
        /*0248*/ 	.word	0x00000060
        /*024c*/ 	.short	0x0100
        /*024e*/ 	.byte	0x08
	.zero		1


	//   ....[25]....
        /*0250*/ 	.word	0x00000430
        /*0254*/ 	.word	0x000000ff
        /*0258*/ 	.word	0x000000d0
        /*025c*/ 	.short	0x0100
        /*025e*/ 	.byte	0x08
	.zero		1


	//   ....[26]....
        /*0260*/ 	.word	0x00000440
        /*0264*/ 	.word	0x000000ff
        /*0268*/ 	.word	0x00000068
        /*026c*/ 	.short	0x0100
        /*026e*/ 	.byte	0x08
	.zero		1


	//   ....[27]....
        /*0270*/ 	.word	0x00000450
        /*0274*/ 	.word	0x000000ff
        /*0278*/ 	.word	0x000000d8
        /*027c*/ 	.short	0x0100
        /*027e*/ 	.byte	0x08
	.zero		1


	//   ....[28]....
        /*0280*/ 	.word	0x000009a0
        /*0284*/ 	.word	0x000000ff
        /*0288*/ 	.word	0x00000110
        /*028c*/ 	.short	0x0100
        /*028e*/ 	.byte	0x08
	.zero		1


	//   ....[29]....
        /*0290*/ 	.word	0x00000a30
        /*0294*/ 	.word	0x000000ff
        /*0298*/ 	.word	0x00000118
        /*029c*/ 	.short	0x0100
        /*029e*/ 	.byte	0x08
	.zero		1


	//   ....[30]....
        /*02a0*/ 	.word	0x00000a60
        /*02a4*/ 	.word	0x000000ff
        /*02a8*/ 	.word	0x000000f0
        /*02ac*/ 	.short	0x0100
        /*02ae*/ 	.byte	0x09
	.zero		1


	//   ....[31]....
        /*02b0*/ 	.word	0x00000a70
        /*02b4*/ 	.word	0x000000ff
        /*02b8*/ 	.word	0x000000f8
        /*02bc*/ 	.short	0x0100
        /*02be*/ 	.byte	0x09
	.zero		1


	//   ....[32]....
        /*02c0*/ 	.word	0x00000a80
        /*02c4*/ 	.word	0x000000ff
        /*02c8*/ 	.word	0x00000100
        /*02cc*/ 	.short	0x0100
        /*02ce*/ 	.byte	0x09
	.zero		1


	//   ....[33]....
        /*02d0*/ 	.word	0x00000a90
        /*02d4*/ 	.word	0x000000ff
        /*02d8*/ 	.word	0x00000108
        /*02dc*/ 	.short	0x0100
        /*02de*/ 	.byte	0x09
	.zero		1


	//   ....[34]....
        /*02e0*/ 	.word	0x000018e0
        /*02e4*/ 	.word	0x0000003f
        /*02e8*/ 	.word	0x00000000
        /*02ec*/ 	.short	0x010a
        /*02ee*/ 	.byte	0x2a
	.zero		1


	//   ....[35]....
        /*02f0*/ 	.word	0x00001a80
        /*02f4*/ 	.word	0x00000003
        /*02f8*/ 	.word	0x00000000
        /*02fc*/ 	.short	0x010a
        /*02fe*/ 	.byte	0x3f
	.zero		1


	//   ....[36]....
        /*0300*/ 	.word	0x00001ac0
        /*0304*/ 	.word	0x00000003
        /*0308*/ 	.word	0x00000000
        /*030c*/ 	.short	0x010a
        /*030e*/ 	.byte	0x3f
	.zero		1


	//   ....[37]....
        /*0310*/ 	.word	0x00001dc0
        /*0314*/ 	.word	0x000000ff
        /*0318*/ 	.word	0x00000000
        /*031c*/ 	.short	0x010a
        /*031e*/ 	.byte	0x04
	.zero		1


	//   ....[38]....
        /*0320*/ 	.word	0x00001e00
        /*0324*/ 	.word	0x000000ff
        /*0328*/ 	.word	0x00000000
        /*032c*/ 	.short	0x010a
        /*032e*/ 	.byte	0x04
	.zero		1


	//   ....[39]....
        /*0330*/ 	.word	0x00002060
        /*0334*/ 	.word	0x00000005
        /*0338*/ 	.word	0x00000000
        /*033c*/ 	.short	0x0101
        /*033e*/ 	.byte	0x3f
	.zero		1


	//   ....[40]....
        /*0340*/ 	.word	0x00002160
        /*0344*/ 	.word	0x00000040
        /*0348*/ 	.word	0x00000000
        /*034c*/ 	.short	0x0101
        /*034e*/ 	.byte	0x2f
	.zero		1


	//   ....[41]....
        /*0350*/ 	.word	0x00002280
        /*0354*/ 	.word	0x00000000
        /*0358*/ 	.word	0x00000000
        /*035c*/ 	.short	0x0101
        /*035e*/ 	.byte	0x3f
	.zero		1


	//   ....[42]....
        /*0360*/ 	.word	0x00002340
        /*0364*/ 	.word	0x0000003f
        /*0368*/ 	.word	0x00000010
        /*036c*/ 	.short	0x010a
        /*036e*/ 	.byte	0x2a
	.zero		1


	//   ....[43]....
        /*0370*/ 	.word	0x00004770
        /*0374*/ 	.word	0x00000042
        /*0378*/ 	.word	0x00000000
        /*037c*/ 	.short	0x0101
        /*037e*/ 	.byte	0x2f
	.zero		1


	//   ....[44]....
        /*0380*/ 	.word	0x00005230
        /*0384*/ 	.word	0x0000000a
        /*0388*/ 	.word	0x00000070
        /*038c*/ 	.short	0x010a
        /*038e*/ 	.byte	0x3f
	.zero		1


	//   ....[45]....
        /*0390*/ 	.word	0x00005630
        /*0394*/ 	.word	0x00000008
        /*0398*/ 	.word	0x00000118
        /*039c*/ 	.short	0x0101
        /*039e*/ 	.byte	0x3f
	.zero		1


	//   ....[46]....
        /*03a0*/ 	.word	0x00005dc0
        /*03a4*/ 	.word	0x00000009
        /*03a8*/ 	.word	0x00000000
        /*03ac*/ 	.short	0x010a
        /*03ae*/ 	.byte	0x3f
	.zero		1


	//   ....[47]....
        /*03b0*/ 	.word	0x00005e40
        /*03b4*/ 	.word	0x00000008
        /*03b8*/ 	.word	0x00000000
        /*03bc*/ 	.short	0x010a
        /*03be*/ 	.byte	0x3f
	.zero		1


	//   ....[48]....
        /*03c0*/ 	.word	0x00005ed0
        /*03c4*/ 	.word	0x00000009
        /*03c8*/ 	.word	0x00000000
        /*03cc*/ 	.short	0x010a
        /*03ce*/ 	.byte	0x3f
	.zero		1


	//   ....[49]....
        /*03d0*/ 	.word	0x00005f60
        /*03d4*/ 	.word	0x00000008
        /*03d8*/ 	.word	0x00000000
        /*03dc*/ 	.short	0x010a
        /*03de*/ 	.byte	0x3f
	.zero		1


	//   ....[50]....
        /*03e0*/ 	.word	0x00005ff0
        /*03e4*/ 	.word	0x00000009
        /*03e8*/ 	.word	0x00000000
        /*03ec*/ 	.short	0x010a
        /*03ee*/ 	.byte	0x3f
	.zero		1


	//   ....[51]....
        /*03f0*/ 	.word	0x00006080
        /*03f4*/ 	.word	0x00000008
        /*03f8*/ 	.word	0x00000000
        /*03fc*/ 	.short	0x010a
        /*03fe*/ 	.byte	0x3f
	.zero		1


	//   ....[52]....
        /*0400*/ 	.word	0x00006110
        /*0404*/ 	.word	0x00000009
        /*0408*/ 	.word	0x00000000
        /*040c*/ 	.short	0x010a
        /*040e*/ 	.byte	0x3f
	.zero		1


	//   ....[53]....
        /*0410*/ 	.word	0x000061a0
        /*0414*/ 	.word	0x00000008
        /*0418*/ 	.word	0x00000000
        /*041c*/ 	.short	0x010a
        /*041e*/ 	.byte	0x3f
	.zero		1


	//   ....[54]....
        /*0420*/ 	.word	0x00006230
        /*0424*/ 	.word	0x00000009
        /*0428*/ 	.word	0x00000000
        /*042c*/ 	.short	0x010a
        /*042e*/ 	.byte	0x3f
	.zero		1


	//   ....[55]....
        /*0430*/ 	.word	0x000062c0
        /*0434*/ 	.word	0x00000008
        /*0438*/ 	.word	0x00000000
        /*043c*/ 	.short	0x010a
        /*043e*/ 	.byte	0x3f
	.zero		1


	//   ....[56]....
        /*0440*/ 	.word	0x00006350
        /*0444*/ 	.word	0x00000009
        /*0448*/ 	.word	0x00000000
        /*044c*/ 	.short	0x010a
        /*044e*/ 	.byte	0x3f
	.zero		1


	//   ....[57]....
        /*0450*/ 	.word	0x000063e0
        /*0454*/ 	.word	0x00000008
        /*0458*/ 	.word	0x00000000
        /*045c*/ 	.short	0x010a
        /*045e*/ 	.byte	0x3f
	.zero		1


	//   ....[58]....
        /*0460*/ 	.word	0x00006470
        /*0464*/ 	.word	0x0000000b
        /*0468*/ 	.word	0x00000000
        /*046c*/ 	.short	0x010a
        /*046e*/ 	.byte	0x3f
	.zero		1


	//   ....[59]....
        /*0470*/ 	.word	0x00006500
        /*0474*/ 	.word	0x00000003
        /*0478*/ 	.word	0x00000000
        /*047c*/ 	.short	0x010a
        /*047e*/ 	.byte	0x3f
	.zero		1


	//   ....[60]....
        /*0480*/ 	.word	0x00006560
        /*0484*/ 	.word	0x00000041
        /*0488*/ 	.word	0x00000000
        /*048c*/ 	.short	0x010a
        /*048e*/ 	.byte	0x3f
	.zero		1


	//   ....[61]....
        /*0490*/ 	.word	0x000065b0
        /*0494*/ 	.word	0x00000003
        /*0498*/ 	.word	0x00000000
        /*049c*/ 	.short	0x010a
        /*049e*/ 	.byte	0x3f
	.zero		1


	//   ....[62]....
        /*04a0*/ 	.word	0x00006610
        /*04a4*/ 	.word	0x00000005
        /*04a8*/ 	.word	0x00000000
        /*04ac*/ 	.short	0x010a
        /*04ae*/ 	.byte	0x3f
	.zero		1


	//   ....[63]....
        /*04b0*/ 	.word	0x00006660
        /*04b4*/ 	.word	0x00000041
        /*04b8*/ 	.word	0x00000010
        /*04bc*/ 	.short	0x010a
        /*04be*/ 	.byte	0x3f
	.zero		1


	//   ....[64]....
        /*04c0*/ 	.word	0x00006730
        /*04c4*/ 	.word	0x0000000a
        /*04c8*/ 	.word	0x00000070
        /*04cc*/ 	.short	0x010a
        /*04ce*/ 	.byte	0x3f
	.zero		1


	//   ....[65]....
        /*04d0*/ 	.word	0x00006800
        /*04d4*/ 	.word	0x00000009
        /*04d8*/ 	.word	0x00000000
        /*04dc*/ 	.short	0x010a
        /*04de*/ 	.byte	0x3f
	.zero		1


	//   ....[66]....
        /*04e0*/ 	.word	0x00006850
        /*04e4*/ 	.word	0x00000008
        /*04e8*/ 	.word	0x00000000
        /*04ec*/ 	.short	0x010a
        /*04ee*/ 	.byte	0x3f
	.zero		1


	//   ....[67]....
        /*04f0*/ 	.word	0x000068a0
        /*04f4*/ 	.word	0x00000009
        /*04f8*/ 	.word	0x00000000
        /*04fc*/ 	.short	0x010a
        /*04fe*/ 	.byte	0x3f
	.zero		1


	//   ....[68]....
        /*0500*/ 	.word	0x000068f0
        /*0504*/ 	.word	0x00000008
        /*0508*/ 	.word	0x00000000
        /*050c*/ 	.short	0x010a
        /*050e*/ 	.byte	0x3f
	.zero		1


	//   ....[69]....
        /*0510*/ 	.word	0x00006940
        /*0514*/ 	.word	0x00000009
        /*0518*/ 	.word	0x00000000
        /*051c*/ 	.short	0x010a
        /*051e*/ 	.byte	0x3f
	.zero		1


	//   ....[70]....
        /*0520*/ 	.word	0x00006990
        /*0524*/ 	.word	0x00000008
        /*0528*/ 	.word	0x00000000
        /*052c*/ 	.short	0x010a
        /*052e*/ 	.byte	0x3f
	.zero		1


	//   ....[71]....
        /*0530*/ 	.word	0x000069e0
        /*0534*/ 	.word	0x00000009
        /*0538*/ 	.word	0x00000000
        /*053c*/ 	.short	0x010a
        /*053e*/ 	.byte	0x3f
	.zero		1


	//   ....[72]....
        /*0540*/ 	.word	0x00006a30
        /*0544*/ 	.word	0x00000008
        /*0548*/ 	.word	0x00000000
        /*054c*/ 	.short	0x010a
        /*054e*/ 	.byte	0x3f
	.zero		1


	//   ....[73]....
        /*0550*/ 	.word	0x00006a80
        /*0554*/ 	.word	0x00000009
        /*0558*/ 	.word	0x00000000
        /*055c*/ 	.short	0x010a
        /*055e*/ 	.byte	0x3f
	.zero		1


	//   ....[74]....
        /*0560*/ 	.word	0x00006ad0
        /*0564*/ 	.word	0x00000008
        /*0568*/ 	.word	0x00000000
        /*056c*/ 	.short	0x010a
        /*056e*/ 	.byte	0x3f
	.zero		1


	//   ....[75]....
        /*0570*/ 	.word	0x00006b20
        /*0574*/ 	.word	0x00000009
        /*0578*/ 	.word	0x00000000
        /*057c*/ 	.short	0x010a
        /*057e*/ 	.byte	0x3f
	.zero		1


	//   ....[76]....
        /*0580*/ 	.word	0x00006b70
        /*0584*/ 	.word	0x00000008
        /*0588*/ 	.word	0x00000000
        /*058c*/ 	.short	0x010a
        /*058e*/ 	.byte	0x3f
	.zero		1


	//   ....[77]....
        /*0590*/ 	.word	0x00006bc0
        /*0594*/ 	.word	0x0000000b
        /*0598*/ 	.word	0x00000000
        /*059c*/ 	.short	0x010a
        /*059e*/ 	.byte	0x3f
	.zero		1


	//----- nvinfo : EIATTR_NUM_MBARRIERS
	.align		4
.L_37:
        /*05a0*/ 	.byte	0x03, 0x38
        /*05a2*/ 	.short	0x0022


	//----- nvinfo : EIATTR_EXIT_INSTR_OFFSETS
	.align		4
        /*05a4*/ 	.byte	0x04, 0x1c
        /*05a6*/ 	.short	(.L_39 - .L_38)


	//   ....[0]....
.L_38:
        /*05a8*/ 	.word	0x00001590


	//   ....[1]....
        /*05ac*/ 	.word	0x000015f0


	//   ....[2]....
        /*05b0*/ 	.word	0x00004e00


	//   ....[3]....
        /*05b4*/ 	.word	0x00004e30


	//   ....[4]....
        /*05b8*/ 	.word	0x00006550


	//----- nvinfo : EIATTR_MAX_THREADS
	.align		4
.L_39:
        /*05bc*/ 	.byte	0x04, 0x05
        /*05be*/ 	.short	(.L_41 - .L_40)
.L_40:
        /*05c0*/ 	.word	0x00000180
        /*05c4*/ 	.word	0x00000001
        /*05c8*/ 	.word	0x00000001


	//----- nvinfo : EIATTR_CRS_STACK_SIZE
	.align		4
.L_41:
        /*05cc*/ 	.byte	0x04, 0x1e
        /*05ce*/ 	.short	(.L_43 - .L_42)
.L_42:
        /*05d0*/ 	.word	0x00000000


	//----- nvinfo : EIATTR_CBANK_PARAM_SIZE
	.align		4
.L_43:
        /*05d4*/ 	.byte	0x03, 0x19
        /*05d6*/ 	.short	0x0470


	//----- nvinfo : EIATTR_PARAM_CBANK
	.align		4
        /*05d8*/ 	.byte	0x04, 0x0a
        /*05da*/ 	.short	(.L_45 - .L_44)
	.align		4
.L_44:
        /*05dc*/ 	.word	index@(.nv.constant0._ZN7cutlass13device_kernelINS_4gemm6kernel13GemmUniversalIN4cute5tupleIJiiiiEEENS1_10collective13CollectiveMmaINS1_34MainloopSm90TmaGmmaWarpSpecializedILi14ENS5_IJNS4_1CILi4EEESB_NSA_ILi1EEEEEENS1_32KernelTmaWarpSpecializedPingpongEEENS5_IJNSA_ILi64EEESG_NSA_ILi32EEEEEENS_10tfloat32_tENS5_IJlSC_lEEESJ_SK_NS4_8TiledMMAINS4_8MMA_AtomIJNS4_4SM904GMMA29MMA_64x64x8_F32TF32TF32_SS_TNILNSO_7ScaleInE1ELSQ_1EEEEEENS4_6LayoutINS5_IJSC_SC_SC_EEENS5_IJNSA_ILi0EEESV_SV_EEEEENS5_IJNS4_10UnderscoreESY_SY_EEEEENS4_23SM90_TMA_LOAD_MULTICASTENS4_14ComposedLayoutINS4_7SwizzleILi3ELi4ELi3EEENS4_18smem_ptr_flag_bitsILi32EEENST_INS5_IJNSA_ILi8EEESH_EEENS5_IJSH_SC_EEEEEEEvNS4_8identityES11_S1B_vS1C_EENS_8epilogue10collective6detail29Sm90TmaWarpSpecializedAdapterINS1F_15DefaultEpilogueISJ_SK_SK_NS1E_6thread17LinearCombinationISJ_Li1EffLNS1J_9ScaleType4KindE0ELNS_15FloatRoundStyleE2ESJ_EENS1_15EpilogueDefaultEEEEEvvEEEEvNT_6ParamsE)
        /*05e0*/ 	.short	0x0210
        /*05e2*/ 	.short	0x0470


	//----- nvinfo : EIATTR_SW_WAR
	.align		4
.L_45:
        /*05e4*/ 	.byte	0x04, 0x36
        /*05e6*/ 	.short	(.L_47 - .L_46)
.L_46:
        /*05e8*/ 	.word	0x00000008
.L_47:


//--------------------- .nv.callgraph             --------------------------
	.section	.nv.callgraph,"",@"SHT_CUDA_CALLGRAPH"
	.align	4
	.sectionentsize	8
	.align		4
        /*0000*/ 	.word	0x00000000
	.align		4
        /*0004*/ 	.word	0xffffffff
	.align		4
        /*0008*/ 	.word	index@(_ZN7cutlass13device_kernelINS_4gemm6kernel13GemmUniversalIN4cute5tupleIJiiiiEEENS1_10collective13CollectiveMmaINS1_34MainloopSm90TmaGmmaWarpSpecializedILi14ENS5_IJNS4_1CILi4EEESB_NSA_ILi1EEEEEENS1_32KernelTmaWarpSpecializedPingpongEEENS5_IJNSA_ILi64EEESG_NSA_ILi32EEEEEENS_10tfloat32_tENS5_IJlSC_lEEESJ_SK_NS4_8TiledMMAINS4_8MMA_AtomIJNS4_4SM904GMMA29MMA_64x64x8_F32TF32TF32_SS_TNILNSO_7ScaleInE1ELSQ_1EEEEEENS4_6LayoutINS5_IJSC_SC_SC_EEENS5_IJNSA_ILi0EEESV_SV_EEEEENS5_IJNS4_10UnderscoreESY_SY_EEEEENS4_23SM90_TMA_LOAD_MULTICASTENS4_14ComposedLayoutINS4_7SwizzleILi3ELi4ELi3EEENS4_18smem_ptr_flag_bitsILi32EEENST_INS5_IJNSA_ILi8EEESH_EEENS5_IJSH_SC_EEEEEEEvNS4_8identityES11_S1B_vS1C_EENS_8epilogue10collective6detail29Sm90TmaWarpSpecializedAdapterINS1F_15DefaultEpilogueISJ_SK_SK_NS1E_6thread17LinearCombinationISJ_Li1EffLNS1J_9ScaleType4KindE0ELNS_15FloatRoundStyleE2ESJ_EENS1_15EpilogueDefaultEEEEEvvEEEEvNT_6ParamsE)
	.align		4
        /*000c*/ 	.word	index@(__assertfail)
	.align		4
        /*0010*/ 	.word	0x00000000
	.align		4
        /*0014*/ 	.word	0xfffffffe
	.align		4
        /*0018*/ 	.word	0x00000000
	.align		4
        /*001c*/ 	.word	0xfffffffd
	.align		4
        /*0020*/ 	.word	0x00000000
	.align		4
        /*0024*/ 	.word	0xfffffffc


//--------------------- .nv.constant4             --------------------------
	.section	.nv.constant4,"a",@progbits
	.align	8
	.align		8
.nv.constant4:
        /*0000*/ 	.dword	__assertfail
	.align		8
        /*0008*/ 	.dword	__unnamed_1
	.align		8
        /*0010*/ 	.dword	_ZN40_INTERNAL_bea5bec8_4_k_cu_28337d18_222014cuda3std3__45__cpo5beginE
	.align		8
        /*0018*/ 	.dword	_ZN40_INTERNAL_bea5bec8_4_k_cu_28337d18_222014cuda3std3__45__cpo3endE
	.align		8
        /*0020*/ 	.dword	_ZN40_INTERNAL_bea5bec8_4_k_cu_28337d18_222014cuda3std3__45__cpo6cbeginE
	.align		8
        /*0028*/ 	.dword	_ZN40_INTERNAL_bea5bec8_4_k_cu_28337d18_222014cuda3std3__45__cpo4cendE
	.align		8
        /*0030*/ 	.dword	_ZN40_INTERNAL_bea5bec8_4_k_cu_28337d18_222014cuda3std3__442_GLOBAL__N__bea5bec8_4_k_cu_28337d18_222016ignoreE
	.align		8
        /*0038*/ 	.dword	_ZN40_INTERNAL_bea5bec8_4_k_cu_28337d18_222014cuda3std3__419piecewise_constructE
	.align		8
        /*0040*/ 	.dword	_ZN40_INTERNAL_bea5bec8_4_k_cu_28337d18_222014cuda3std3__48in_placeE
	.align		8
        /*0048*/ 	.dword	_ZN40_INTERNAL_bea5bec8_4_k_cu_28337d18_222014cuda3std6ranges3__45__cpo4swapE
	.align		8
        /*0050*/ 	.dword	_ZN40_INTERNAL_bea5bec8_4_k_cu_28337d18_222014cuda3std6ranges3__45__cpo9iter_moveE
	.align		8
        /*0058*/ 	.dword	_ZN40_INTERNAL_bea5bec8_4_k_cu_28337d18_222014cute7productE
	.align		8
        /*0060*/ 	.dword	_ZN40_INTERNAL_bea5bec8_4_k_cu_28337d18_222014cute1_E
	.align		8
        /*0068*/ 	.dword	$str$22
	.align		8
        /*0070*/ 	.dword	$str$23


//--------------------- .text._ZN7cutlass13device_kernelINS_4gemm6kernel13GemmUniversalIN4cute5tupleIJiiiiEEENS1_10collective13CollectiveMmaINS1_34MainloopSm90TmaGmmaWarpSpecializedILi14ENS5_IJNS4_1CILi4EEESB_NSA_ILi1EEEEEENS1_32KernelTmaWarpSpecializedPingpongEEENS5_IJNSA_ILi64EEESG_NSA_ILi32EEEEEENS_10tfloat32_tENS5_IJlSC_lEEESJ_SK_NS4_8TiledMMAINS4_8MMA_AtomIJNS4_4SM904GMMA29MMA_64x64x8_F32TF32TF32_SS_TNILNSO_7ScaleInE1ELSQ_1EEEEEENS4_6LayoutINS5_IJSC_SC_SC_EEENS5_IJNSA_ILi0EEESV_SV_EEEEENS5_IJNS4_10UnderscoreESY_SY_EEEEENS4_23SM90_TMA_LOAD_MULTICASTENS4_14ComposedLayoutINS4_7SwizzleILi3ELi4ELi3EEENS4_18smem_ptr_flag_bitsILi32EEENST_INS5_IJNSA_ILi8EEESH_EEENS5_IJSH_SC_EEEEEEEvNS4_8identityES11_S1B_vS1C_EENS_8epilogue10collective6detail29Sm90TmaWarpSpecializedAdapterINS1F_15DefaultEpilogueISJ_SK_SK_NS1E_6thread17LinearCombinationISJ_Li1EffLNS1J_9ScaleType4KindE0ELNS_15FloatRoundStyleE2ESJ_EENS1_15EpilogueDefaultEEEEEvvEEEEvNT_6ParamsE --------------------------
	.section	.text._ZN7cutlass13device_kernelINS_4gemm6kernel13GemmUniversalIN4cute5tupleIJiiiiEEENS1_10collective13CollectiveMmaINS1_34MainloopSm90TmaGmmaWarpSpecializedILi14ENS5_IJNS4_1CILi4EEESB_NSA_ILi1EEEEEENS1_32KernelTmaWarpSpecializedPingpongEEENS5_IJNSA_ILi64EEESG_NSA_ILi32EEEEEENS_10tfloat32_tENS5_IJlSC_lEEESJ_SK_NS4_8TiledMMAINS4_8MMA_AtomIJNS4_4SM904GMMA29MMA_64x64x8_F32TF32TF32_SS_TNILNSO_7ScaleInE1ELSQ_1EEEEEENS4_6LayoutINS5_IJSC_SC_SC_EEENS5_IJNSA_ILi0EEESV_SV_EEEEENS5_IJNS4_10UnderscoreESY_SY_EEEEENS4_23SM90_TMA_LOAD_MULTICASTENS4_14ComposedLayoutINS4_7SwizzleILi3ELi4ELi3EEENS4_18smem_ptr_flag_bitsILi32EEENST_INS5_IJNSA_ILi8EEESH_EEENS5_IJSH_SC_EEEEEEEvNS4_8identityES11_S1B_vS1C_EENS_8epilogue10collective6detail29Sm90TmaWarpSpecializedAdapterINS1F_15DefaultEpilogueISJ_SK_SK_NS1E_6thread17LinearCombinationISJ_Li1EffLNS1J_9ScaleType4KindE0ELNS_15FloatRoundStyleE2ESJ_EENS1_15EpilogueDefaultEEEEEvvEEEEvNT_6ParamsE,"ax",@progbits
	.align	128
.text._ZN7cutlass13device_kernelINS_4gemm6kernel13GemmUniversalIN4cute5tupleIJiiiiEEENS1_10collective13CollectiveMmaINS1_34MainloopSm90TmaGmmaWarpSpecializedILi14ENS5_IJNS4_1CILi4EEESB_NSA_ILi1EEEEEENS1_32KernelTmaWarpSpecializedPingpongEEENS5_IJNSA_ILi64EEESG_NSA_ILi32EEEEEENS_10tfloat32_tENS5_IJlSC_lEEESJ_SK_NS4_8TiledMMAINS4_8MMA_AtomIJNS4_4SM904GMMA29MMA_64x64x8_F32TF32TF32_SS_TNILNSO_7ScaleInE1ELSQ_1EEEEEENS4_6LayoutINS5_IJSC_SC_SC_EEENS5_IJNSA_ILi0EEESV_SV_EEEEENS5_IJNS4_10UnderscoreESY_SY_EEEEENS4_23SM90_TMA_LOAD_MULTICASTENS4_14ComposedLayoutINS4_7SwizzleILi3ELi4ELi3EEENS4_18smem_ptr_flag_bitsILi32EEENST_INS5_IJNSA_ILi8EEESH_EEENS5_IJSH_SC_EEEEEEEvNS4_8identityES11_S1B_vS1C_EENS_8epilogue10collective6detail29Sm90TmaWarpSpecializedAdapterINS1F_15DefaultEpilogueISJ_SK_SK_NS1E_6thread17LinearCombinationISJ_Li1EffLNS1J_9ScaleType4KindE0ELNS_15FloatRoundStyleE2ESJ_EENS1_15EpilogueDefaultEEEEEvvEEEEvNT_6ParamsE:
        .type           _ZN7cutlass13device_kernelINS_4gemm6kernel13GemmUniversalIN4cute5tupleIJiiiiEEENS1_10collective13CollectiveMmaINS1_34MainloopSm90TmaGmmaWarpSpecializedILi14ENS5_IJNS4_1CILi4EEESB_NSA_ILi1EEEEEENS1_32KernelTmaWarpSpecializedPingpongEEENS5_IJNSA_ILi64EEESG_NSA_ILi32EEEEEENS_10tfloat32_tENS5_IJlSC_lEEESJ_SK_NS4_8TiledMMAINS4_8MMA_AtomIJNS4_4SM904GMMA29MMA_64x64x8_F32TF32TF32_SS_TNILNSO_7ScaleInE1ELSQ_1EEEEEENS4_6LayoutINS5_IJSC_SC_SC_EEENS5_IJNSA_ILi0EEESV_SV_EEEEENS5_IJNS4_10UnderscoreESY_SY_EEEEENS4_23SM90_TMA_LOAD_MULTICASTENS4_14ComposedLayoutINS4_7SwizzleILi3ELi4ELi3EEENS4_18smem_ptr_flag_bitsILi32EEENST_INS5_IJNSA_ILi8EEESH_EEENS5_IJSH_SC_EEEEEEEvNS4_8identityES11_S1B_vS1C_EENS_8epilogue10collective6detail29Sm90TmaWarpSpecializedAdapterINS1F_15DefaultEpilogueISJ_SK_SK_NS1E_6thread17LinearCombinationISJ_Li1EffLNS1J_9ScaleType4KindE0ELNS_15FloatRoundStyleE2ESJ_EENS1_15EpilogueDefaultEEEEEvvEEEEvNT_6ParamsE,@function
        .size           _ZN7cutlass13device_kernelINS_4gemm6kernel13GemmUniversalIN4cute5tupleIJiiiiEEENS1_10collective13CollectiveMmaINS1_34MainloopSm90TmaGmmaWarpSpecializedILi14ENS5_IJNS4_1CILi4EEESB_NSA_ILi1EEEEEENS1_32KernelTmaWarpSpecializedPingpongEEENS5_IJNSA_ILi64EEESG_NSA_ILi32EEEEEENS_10tfloat32_tENS5_IJlSC_lEEESJ_SK_NS4_8TiledMMAINS4_8MMA_AtomIJNS4_4SM904GMMA29MMA_64x64x8_F32TF32TF32_SS_TNILNSO_7ScaleInE1ELSQ_1EEEEEENS4_6LayoutINS5_IJSC_SC_SC_EEENS5_IJNSA_ILi0EEESV_SV_EEEEENS5_IJNS4_10UnderscoreESY_SY_EEEEENS4_23SM90_TMA_LOAD_MULTICASTENS4_14ComposedLayoutINS4_7SwizzleILi3ELi4ELi3EEENS4_18smem_ptr_flag_bitsILi32EEENST_INS5_IJNSA_ILi8EEESH_EEENS5_IJSH_SC_EEEEEEEvNS4_8identityES11_S1B_vS1C_EENS_8epilogue10collective6detail29Sm90TmaWarpSpecializedAdapterINS1F_15DefaultEpilogueISJ_SK_SK_NS1E_6thread17LinearCombinationISJ_Li1EffLNS1J_9ScaleType4KindE0ELNS_15FloatRoundStyleE2ESJ_EENS1_15EpilogueDefaultEEEEEvvEEEEvNT_6ParamsE,(.L_x_160 - _ZN7cutlass13device_kernelINS_4gemm6kernel13GemmUniversalIN4cute5tupleIJiiiiEEENS1_10collective13CollectiveMmaINS1_34MainloopSm90TmaGmmaWarpSpecializedILi14ENS5_IJNS4_1CILi4EEESB_NSA_ILi1EEEEEENS1_32KernelTmaWarpSpecializedPingpongEEENS5_IJNSA_ILi64EEESG_NSA_ILi32EEEEEENS_10tfloat32_tENS5_IJlSC_lEEESJ_SK_NS4_8TiledMMAINS4_8MMA_AtomIJNS4_4SM904GMMA29MMA_64x64x8_F32TF32TF32_SS_TNILNSO_7ScaleInE1ELSQ_1EEEEEENS4_6LayoutINS5_IJSC_SC_SC_EEENS5_IJNSA_ILi0EEESV_SV_EEEEENS5_IJNS4_10UnderscoreESY_SY_EEEEENS4_23SM90_TMA_LOAD_MULTICASTENS4_14ComposedLayoutINS4_7SwizzleILi3ELi4ELi3EEENS4_18smem_ptr_flag_bitsILi32EEENST_INS5_IJNSA_ILi8EEESH_EEENS5_IJSH_SC_EEEEEEEvNS4_8identityES11_S1B_vS1C_EENS_8epilogue10collective6detail29Sm90TmaWarpSpecializedAdapterINS1F_15DefaultEpilogueISJ_SK_SK_NS1E_6thread17LinearCombinationISJ_Li1EffLNS1J_9ScaleType4KindE0ELNS_15FloatRoundStyleE2ESJ_EENS1_15EpilogueDefaultEEEEEvvEEEEvNT_6ParamsE)
        .other          _ZN7cutlass13device_kernelINS_4gemm6kernel13GemmUniversalIN4cute5tupleIJiiiiEEENS1_10collective13CollectiveMmaINS1_34MainloopSm90TmaGmmaWarpSpecializedILi14ENS5_IJNS4_1CILi4EEESB_NSA_ILi1EEEEEENS1_32KernelTmaWarpSpecializedPingpongEEENS5_IJNSA_ILi64EEESG_NSA_ILi32EEEEEENS_10tfloat32_tENS5_IJlSC_lEEESJ_SK_NS4_8TiledMMAINS4_8MMA_AtomIJNS4_4SM904GMMA29MMA_64x64x8_F32TF32TF32_SS_TNILNSO_7ScaleInE1ELSQ_1EEEEEENS4_6LayoutINS5_IJSC_SC_SC_EEENS5_IJNSA_ILi0EEESV_SV_EEEEENS5_IJNS4_10UnderscoreESY_SY_EEEEENS4_23SM90_TMA_LOAD_MULTICASTENS4_14ComposedLayoutINS4_7SwizzleILi3ELi4ELi3EEENS4_18smem_ptr_flag_bitsILi32EEENST_INS5_IJNSA_ILi8EEESH_EEENS5_IJSH_SC_EEEEEEEvNS4_8identityES11_S1B_vS1C_EENS_8epilogue10collective6detail29Sm90TmaWarpSpecializedAdapterINS1F_15DefaultEpilogueISJ_SK_SK_NS1E_6thread17LinearCombinationISJ_Li1EffLNS1J_9ScaleType4KindE0ELNS_15FloatRoundStyleE2ESJ_EENS1_15EpilogueDefaultEEEEEvvEEEEvNT_6ParamsE,@"STO_CUDA_ENTRY STV_DEFAULT"
_ZN7cutlass13device_kernelINS_4gemm6kernel13GemmUniversalIN4cute5tupleIJiiiiEEENS1_10collective13CollectiveMmaINS1_34MainloopSm90TmaGmmaWarpSpecializedILi14ENS5_IJNS4_1CILi4EEESB_NSA_ILi1EEEEEENS1_32KernelTmaWarpSpecializedPingpongEEENS5_IJNSA_ILi64EEESG_NSA_ILi32EEEEEENS_10tfloat32_tENS5_IJlSC_lEEESJ_SK_NS4_8TiledMMAINS4_8MMA_AtomIJNS4_4SM904GMMA29MMA_64x64x8_F32TF32TF32_SS_TNILNSO_7ScaleInE1ELSQ_1EEEEEENS4_6LayoutINS5_IJSC_SC_SC_EEENS5_IJNSA_ILi0EEESV_SV_EEEEENS5_IJNS4_10UnderscoreESY_SY_EEEEENS4_23SM90_TMA_LOAD_MULTICASTENS4_14ComposedLayoutINS4_7SwizzleILi3ELi4ELi3EEENS4_18smem_ptr_flag_bitsILi32EEENST_INS5_IJNSA_ILi8EEESH_EEENS5_IJSH_SC_EEEEEEEvNS4_8identityES11_S1B_vS1C_EENS_8epilogue10collective6detail29Sm90TmaWarpSpecializedAdapterINS1F_15DefaultEpilogueISJ_SK_SK_NS1E_6thread17LinearCombinationISJ_Li1EffLNS1J_9ScaleType4KindE0ELNS_15FloatRoundStyleE2ESJ_EENS1_15EpilogueDefaultEEEEEvvEEEEvNT_6ParamsE:
[----:B------:R-:W0:Y:S02]  /*0000*/  LDC R1, c[0x0][0x28] ;  /* 0x00000a00ff017b82 */ /* 0x000e240000000800 */
[----:B0-----:R-:W-:Y:S01]  /*0010*/  VIADD R1, R1, 0xfffffff8 ;  /* 0xfffffff801017836 */ /* 0x001fe20000000000 */
[----:B------:R-:W0:Y:S01]  /*0020*/  S2R R4, SR_TID.X ;  /* 0x0000000000047919 */ /* 0x000e220000002100 */
[----:B------:R-:W-:Y:S01]  /*0030*/  ELECT P0, URZ, PT ;  /* 0x00000000003f782f */ /* 0x000fe20003800000 */
[----:B------:R-:W-:Y:S01]  /*0040*/  BSSY B0, `(.L_x_0) ;  /* 0x000000f000007945 */ /* 0x000fe20003800000 */
[--C-:B0-----:R-:W-:Y:S02]  /*0050*/  SHF.R.U32.HI R2, RZ, 0x5, R4.reuse ;  /* 0x00000005ff027819 */ /* 0x101fe40000011604 */
[----:B------:R-:W-:-:S03]  /*0060*/  SHF.R.U32.HI R7, RZ, 0x7, R4 ;  /* 0x00000007ff077819 */ /* 0x000fc60000011604 */
[----:B------:R-:W0:Y:S04]  /*0070*/  SHFL.IDX PT, R5, R2, RZ, 0x1f ;  /* 0x00001fff02057589 */ /* 0x000e2800000e0000 */
[----:B------:R1:W2:Y:S01]  /*0080*/  SHFL.IDX PT, R10, R7, RZ, 0x1f ;  /* 0x00001fff070a7589 */ /* 0x0002a200000e0000 */
[----:B0-----:R-:W-:-:S13]  /*0090*/  ISETP.NE.OR P0, PT, R5, RZ, !P0 ;  /* 0x000000ff0500720c */ /* 0x001fda0004705670 */
[----:B-12---:R-:W-:Y:S05]  /*00a0*/  @P0 BRA `(.L_x_1) ;  /* 0x0000000000200947 */ /* 0x006fea0003800000 */
[----:B------:R-:W-:Y:S02]  /*00b0*/  ULDC.64 UR4, c[0x0][0x198] ;  /* 0x0000660000047ab9 */ /* 0x000fe40000000a00 */
[----:B------:R-:W-:Y:S02]  /*00c0*/  UIADD3 UR6, UP0, UR4, 0xf0, URZ ;  /* 0x000000f004067890 */ /* 0x000fe4000ff1e03f */
[----:B------:R-:W-:Y:S02]  /*00d0*/  UIADD3 UR4, UP1, UR4, 0x1f0, URZ ;  /* 0x000001f004047890 */ /* 0x000fe4000ff3e03f */
[----:B------:R-:W-:Y:S02]  /*00e0*/  UIADD3.X UR7, URZ, UR5, URZ, UP0, !UPT ;  /* 0x000000053f077290 */ /* 0x000fe400087fe43f */
[----:B------:R-:W-:-:S07]  /*00f0*/  UIADD3.X UR5, URZ, UR5, URZ, UP1, !UPT ;  /* 0x000000053f057290 */ /* 0x000fce0008ffe43f */
[----:B------:R0:W-:Y:S02]  /*0100*/  UTMACCTL.PF [UR6] ;  /* 0x00000000060079b9 */ /* 0x0001e40008040000 */
[----:B------:R0:W-:Y:S02]  /*0110*/  UTMACCTL.PF [UR4] ;  /* 0x00000000040079b9 */ /* 0x0001e40008040000 */
[----:B0-----:R-:W-:Y:S01]  /*0120*/  NOP ;  /* 0x0000000000007918 */ /* 0x001fe20000000000 */
.L_x_1:
[----:B------:R-:W-:Y:S05]  /*0130*/  BSYNC B0 ;  /* 0x0000000000007941 */ /* 0x000fea0003800000 */
.L_x_0:
[----:B------:R-:W0:Y:S01]  /*0140*/  SHFL.IDX PT, R8, R2, RZ, 0x1f ;  /* 0x00001fff02087589 */ /* 0x000e2200000e0000 */
[----:B------:R-:W-:-:S04]  /*0150*/  SHF.R.S32.HI R3, RZ, 0x1f, R4 ;  /* 0x0000001fff037819 */ /* 0x000fc80000011404 */
[----:B------:R-:W-:-:S04]  /*0160*/  LEA.HI R3, R3, R4, RZ, 0x7 ;  /* 0x0000000403037211 */ /* 0x000fc800078f38ff */
[----:B------:R-:W-:-:S05]  /*0170*/  LOP3.LUT R3, R3, 0xffffff80, RZ, 0xc0, !PT ;  /* 0xffffff8003037812 */ /* 0x000fca00078ec0ff */
[----:B------:R-:W-:Y:S01]  /*0180*/  IMAD.IADD R3, R4, 0x1, -R3 ;  /* 0x0000000104037824 */ /* 0x000fe200078e0a03 */
[----:B0-----:R-:W-:-:S13]  /*0190*/  ISETP.NE.AND P0, PT, R8, RZ, PT ;  /* 0x000000ff0800720c */ /* 0x001fda0003f05270 */
[----:B------:R-:W-:Y:S05]  /*01a0*/  @P0 BRA `(.L_x_2) ;  /* 0x0000000000b40947 */ /* 0x000fea0003800000 */
[----:B------:R-:W-:Y:S01]  /*01b0*/  ELECT P0, URZ, PT ;  /* 0x00000000003f782f */ /* 0x000fe20003800000 */
[----:B------:R-:W-:-:S12]  /*01c0*/  BSSY B0, `(.L_x_2) ;  /* 0x000002b000007945 */ /* 0x000fd80003800000 */
[----:B------:R-:W-:Y:S05]  /*01d0*/  @!P0 BRA `(.L_x_3) ;  /* 0x0000000000a48947 */ /* 0x000fea0003800000 */
[----:B------:R-:W0:Y:S01]  /*01e0*/  S2UR UR8, SR_CgaCtaId ;  /* 0x00000000000879c3 */ /* 0x000e220000008800 */
[----:B------:R-:W-:Y:S01]  /*01f0*/  UMOV UR4, 0x400 ;  /* 0x0000040000047882 */ /* 0x000fe20000000000 */
[----:B------:R-:W-:Y:S01]  /*0200*/  UMOV UR5, 0x1 ;  /* 0x0000000100057882 */ /* 0x000fe20000000000 */
[----:B------:R-:W-:Y:S02]  /*0210*/  UMOV UR6, 0x7 ;  /* 0x0000000700067882 */ /* 0x000fe40000000000 */
[----:B------:R-:W-:-:S04]  /*0220*/  UIADD3 UR6, -UR6, 0x100000, URZ ;  /* 0x0010000006067890 */ /* 0x000fc8000fffe13f */
[----:B------:R-:W-:Y:S02]  /*0230*/  USHF.L.U32 UR7, UR6, 0xb, URZ ;  /* 0x0000000b06077899 */ /* 0x000fe4000800063f */
[----:B------:R-:W-:Y:S02]  /*0240*/  USHF.L.U32 UR6, UR6, 0x1, URZ ;  /* 0x0000000106067899 */ /* 0x000fe4000800063f */
[----:B0-----:R-:W-:Y:S02]  /*0250*/  ULEA UR8, UR8, UR4, 0x18 ;  /* 0x0000000408087291 */ /* 0x001fe4000f8ec03f */
[----:B------:R-:W-:-:S04]  /*0260*/  UIADD3 UR4, -UR5, 0x100000, URZ ;  /* 0x0010000005047890 */ /* 0x000fc8000fffe13f */
[----:B------:R-:W-:Y:S02]  /*0270*/  USHF.L.U32 UR5, UR4, 0xb, URZ ;  /* 0x0000000b04057899 */ /* 0x000fe4000800063f */
[----:B------:R-:W-:Y:S01]  /*0280*/  USHF.L.U32 UR4, UR4, 0x1, URZ ;  /* 0x0000000104047899 */ /* 0x000fe2000800063f */
[----:B------:R-:W0:Y:S11]  /*0290*/  FENCE.VIEW.ASYNC.S ;  /* 0x00000000000073c6 */ /* 0x000e360000000000 */
[----:B0-----:R0:W1:Y:S01]  /*02a0*/  SYNCS.EXCH.64 URZ, [UR8], UR4 ;  /* 0x00000004083f75b2 */ /* 0x0010620008000100 */
[----:B------:R0:W2:Y:S01]  /*02b0*/  SYNCS.EXCH.64 URZ, [UR8+0x70], UR6 ;  /* 0x00007006083f75b2 */ /* 0x0000a20008000100 */
[----:B------:R0:W3:Y:S01]  /*02c0*/  SYNCS.EXCH.64 URZ, [UR8+0x8], UR4 ;  /* 0x00000804083f75b2 */ /* 0x0000e20008000100 */
[----:B------:R0:W4:Y:S01]  /*02d0*/  SYNCS.EXCH.64 URZ, [UR8+0x78], UR6 ;  /* 0x00007806083f75b2 */ /* 0x0001220008000100 */
[----:B------:R0:W0:Y:S01]  /*02e0*/  SYNCS.EXCH.64 URZ, [UR8+0x10], UR4 ;  /* 0x00001004083f75b2 */ /* 0x0000220008000100 */
        /* <DEDUP_REMOVED lines=23> */
[----:B-1234-:R-:W-:Y:S01]  /*0460*/  NOP ;  /* 0x0000000000007918 */ /* 0x01efe20000000000 */
.L_x_3:
[----:B0-----:R-:W-:Y:S05]  /*0470*/  BSYNC B0 ;  /* 0x0000000000007941 */ /* 0x001fea0003800000 */
.L_x_2:
[----:B------:R-:W0:Y:S01]  /*0480*/  S2UR UR12, SR_CTAID.X ;  /* 0x00000000000c79c3 */ /* 0x000e220000002500 */
[----:B------:R-:W-:Y:S01]  /*0490*/  SHF.R.S32.HI R0, RZ, 0x1f, R3 ;  /* 0x0000001fff007819 */ /* 0x000fe20000011403 */
[----:B------:R-:W1:Y:S01]  /*04a0*/  SHFL.IDX PT, R15, R2, RZ, 0x1f ;  /* 0x00001fff020f7589 */ /* 0x000e6200000e0000 */
[----:B------:R-:W-:Y:S02]  /*04b0*/  SHF.R.S32.HI R11, RZ, 0x1f, R8 ;  /* 0x0000001fff0b7819 */ /* 0x000fe40000011408 */
[----:B------:R-:W-:Y:S02]  /*04c0*/  ELECT P0, URZ, PT ;  /* 0x00000000003f782f */ /* 0x000fe40003800000 */
[----:B------:R-:W-:Y:S01]  /*04d0*/  LEA.HI R6, R0, R3, RZ, 0x3 ;  /* 0x0000000300067211 */ /* 0x000fe200078f18ff */
[----:B------:R2:W3:Y:S01]  /*04e0*/  SHFL.IDX PT, R13, R2, RZ, 0x1f ;  /* 0x00001fff020d7589 */ /* 0x0004e200000e0000 */
[----:B------:R-:W-:Y:S02]  /*04f0*/  LEA.HI R11, R11, R8, RZ, 0x2 ;  /* 0x000000080b0b7211 */ /* 0x000fe400078f10ff */
[----:B------:R-:W-:-:S02]  /*0500*/  ELECT P1, URZ, PT ;  /* 0x00000000003f782f */ /* 0x000fc40003820000 */
[--C-:B------:R-:W-:Y:S01]  /*0510*/  SHF.R.S32.HI R9, RZ, 0x3, R6.reuse ;  /* 0x00000003ff097819 */ /* 0x100fe20000011406 */
[----:B------:R-:W-:Y:S01]  /*0520*/  ULDC UR4, c[0x0][0x150] ;  /* 0x0000540000047ab9 */ /* 0x000fe20000000800 */
[----:B------:R-:W-:Y:S01]  /*0530*/  SHF.R.S32.HI R12, RZ, 0x1f, R6 ;  /* 0x0000001fff0c7819 */ /* 0x000fe20000011406 */
[----:B------:R-:W4:Y:S01]  /*0540*/  LDC R14, c[0x0][0x140] ;  /* 0x00005000ff0e7b82 */ /* 0x000f220000000800 */
[----:B------:R-:W5:Y:S01]  /*0550*/  S2R R6, SR_CTAID.Y ;  /* 0x0000000000067919 */ /* 0x000f620000002600 */
[----:B------:R-:W-:Y:S01]  /*0560*/  LOP3.LUT R11, R11, 0x3ffffffc, RZ, 0xc0, !PT ;  /* 0x3ffffffc0b0b7812 */ /* 0x000fe200078ec0ff */
[----:B------:R-:W-:Y:S01]  /*0570*/  UMOV UR11, 0x80 ;  /* 0x00000080000b7882 */ /* 0x000fe20000000000 */
[----:B------:R-:W-:Y:S01]  /*0580*/  LEA.HI R12, R12, R9, RZ, 0x2 ;  /* 0x000000090c0c7211 */ /* 0x000fe200078f10ff */
[----:B------:R-:W-:Y:S01]  /*0590*/  NOP ;  /* 0x0000000000007918 */ /* 0x000fe20000000000 */
[----:B--2---:R-:W-:Y:S01]  /*05a0*/  SHF.R.S32.HI R2, RZ, 0x1f, R5 ;  /* 0x0000001fff027819 */ /* 0x004fe20000011405 */
[----:B------:R-:W-:Y:S01]  /*05b0*/  IMAD.IADD R11, R8, 0x1, -R11 ;  /* 0x00000001080b7824 */ /* 0x000fe200078e0a0b */
[----:B------:R-:W-:Y:S01]  /*05c0*/  LOP3.LUT R12, R12, 0xfffffffc, RZ, 0xc0, !PT ;  /* 0xfffffffc0c0c7812 */ /* 0x000fe200078ec0ff */
[----:B------:R-:W2:Y:S01]  /*05d0*/  LDC R25, c[0x0][0x148] ;  /* 0x00005200ff197b82 */ /* 0x000ea20000000800 */
[----:B------:R-:W-:Y:S01]  /*05e0*/  LEA.HI R2, R2, R5, RZ, 0x2 ;  /* 0x0000000502027211 */ /* 0x000fe200078f10ff */
[----:B------:R-:W-:Y:S01]  /*05f0*/  NOP ;  /* 0x0000000000007918 */ /* 0x000fe20000000000 */
[C---:B------:R-:W-:Y:S01]  /*0600*/  VIADD R35, R10.reuse, 0xffffffff ;  /* 0xffffffff0a237836 */ /* 0x040fe20000000000 */
[----:B------:R-:W-:Y:S01]  /*0610*/  ISETP.NE.AND P3, PT, R10, RZ, PT ;  /* 0x000000ff0a00720c */ /* 0x000fe20003f65270 */
[----:B------:R-:W-:Y:S01]  /*0620*/  IMAD.IADD R12, R9, 0x1, -R12 ;  /* 0x00000001090c7824 */ /* 0x000fe200078e0a0c */
[----:B0-----:R-:W-:Y:S01]  /*0630*/  I2FP.F32.U32 R9, UR12 ;  /* 0x0000000c00097c45 */ /* 0x001fe20008201000 */
[----:B------:R-:W-:Y:S01]  /*0640*/  IMAD.MOV.U32 R57, RZ, RZ, 0x1 ;  /* 0x00000001ff397424 */ /* 0x000fe200078e00ff */
[----:B-1----:R-:W-:Y:S01]  /*0650*/  ISETP.NE.OR P0, PT, R15, RZ, !P0 ;  /* 0x000000ff0f00720c */ /* 0x002fe20004705670 */
[----:B------:R-:W-:Y:S01]  /*0660*/  IMAD R11, R11, 0x4, R12 ;  /* 0x000000040b0b7824 */ /* 0x000fe200078e020c */
[----:B---3--:R-:W-:Y:S01]  /*0670*/  ISETP.NE.OR P1, PT, R13, RZ, !P1 ;  /* 0x000000ff0d00720c */ /* 0x008fe20004f25670 */
[----:B------:R-:W-:Y:S01]  /*0680*/  FMUL R9, R9, UR4 ;  /* 0x0000000409097c20 */ /* 0x000fe20008400000 */
[----:B------:R-:W0:Y:S01]  /*0690*/  LDC R13, c[0x0][0x144] ;  /* 0x00005100ff0d7b82 */ /* 0x000e220000000800 */
[----:B------:R-:W-:Y:S01]  /*06a0*/  LOP3.LUT R2, R2, 0xfffffffc, RZ, 0xc0, !PT ;  /* 0xfffffffc02027812 */ /* 0x000fe200078ec0ff */
[----:B------:R-:W-:Y:S01]  /*06b0*/  ULDC UR4, c[0x0][0x154] ;  /* 0x0000550000047ab9 */ /* 0x000fe20000000800 */
[----:B------:R-:W-:Y:S01]  /*06c0*/  SHF.R.S32.HI R8, RZ, 0x1f, R11 ;  /* 0x0000001fff087819 */ /* 0x000fe2000001140b */
[----:B------:R-:W-:Y:S01]  /*06d0*/  IMAD.SHL.U32 R56, R11, 0x4, RZ ;  /* 0x000000040b387824 */ /* 0x000fe200078e00ff */
[----:B------:R-:W1:Y:S01]  /*06e0*/  F2I.U32.TRUNC.NTZ R9, R9 ;  /* 0x0000000900097305 */ /* 0x000e62000020f000 */
[----:B------:R-:W-:Y:S01]  /*06f0*/  IMAD.IADD R5, R5, 0x1, -R2 ;  /* 0x0000000105057824 */ /* 0x000fe200078e0a02 */
[----:B------:R-:W-:-:S02]  /*0700*/  LEA.HI R8, R8, R11, RZ, 0x2 ;  /* 0x0000000b08087211 */ /* 0x000fc400078f10ff */
[----:B------:R-:W-:Y:S01]  /*0710*/  VOTEU.ALL UP2, P0 ;  /* 0x00000000003f7886 */ /* 0x000fe20000040000 */
[----:B------:R-:W-:Y:S01]  /*0720*/  LOP3.LUT R56, R11, 0xc, R56, 0x78, !PT ;  /* 0x0000000c0b387812 */ /* 0x000fe200078e7838 */
[----:B------:R-:W-:Y:S01]  /*0730*/  VOTEU.ALL UP3, P1 ;  /* 0x00000000003f7886 */ /* 0x000fe20000860000 */
[----:B-----5:R-:W-:Y:S01]  /*0740*/  I2FP.F32.U32 R2, R6 ;  /* 0x0000000600027245 */ /* 0x020fe20000201000 */
[----:B------:R-:W-:Y:S01]  /*0750*/  VOTEU.ALL UP4, P1 ;  /* 0x00000000003f7886 */ /* 0x000fe20000880000 */
[----:B------:R-:W3:Y:S01]  /*0760*/  @!UP2 S2UR UR7, SR_CgaCtaId ;  /* 0x000000000007a9c3 */ /* 0x000ee20000008800 */
[----:B------:R-:W-:Y:S01]  /*0770*/  LOP3.LUT R8, R8, 0xfffffffc, RZ, 0xc0, !PT ;  /* 0xfffffffc08087812 */ /* 0x000fe200078ec0ff */
[----:B------:R-:W-:Y:S01]  /*0780*/  @!UP2 UMOV UR6, 0x400 ;  /* 0x000004000006a882 */ /* 0x000fe20000000000 */
[----:B------:R-:W-:Y:S01]  /*0790*/  FMUL R2, R2, UR4 ;  /* 0x0000000402027c20 */ /* 0x000fe20008400000 */
[----:B------:R-:W-:Y:S01]  /*07a0*/  UMOV UR4, 0x20 ;  /* 0x0000002000047882 */ /* 0x000fe20000000000 */
[----:B------:R-:W-:Y:S01]  /*07b0*/  @!UP3 UMOV UR9, 0x400 ;  /* 0x000004000009b882 */ /* 0x000fe20000000000 */
[----:B-1----:R-:W-:Y:S01]  /*07c0*/  IMAD.MOV R12, RZ, RZ, -R9 ;  /* 0x000000ffff0c7224 */ /* 0x002fe200078e0a09 */
[----:B------:R-:W-:-:S04]  /*07d0*/  @!UP2 UIADD3 UR4, -UR4, 0x100000, URZ ;  /* 0x001000000404a890 */ /* 0x000fc8000fffe13f */
[----:B------:R-:W-:Y:S02]  /*07e0*/  @!UP2 USHF.L.U32 UR5, UR4, 0xb, URZ ;  /* 0x0000000b0405a899 */ /* 0x000fe4000800063f */
[----:B------:R-:W-:Y:S01]  /*07f0*/  @!UP2 USHF.L.U32 UR4, UR4, 0x1, URZ ;  /* 0x000000010404a899 */ /* 0x000fe2000800063f */
[----:B------:R-:W1:Y:S01]  /*0800*/  @!UP3 S2UR UR10, SR_CgaCtaId ;  /* 0x00000000000ab9c3 */ /* 0x000e620000008800 */
[----:B------:R-:W-:Y:S01]  /*0810*/  IMAD.IADD R8, R11, 0x1, -R8 ;  /* 0x000000010b087824 */ /* 0x000fe200078e0a08 */
[----:B------:R-:W5:Y:S01]  /*0820*/  F2I.U32.TRUNC.NTZ R2, R2 ;  /* 0x0000000200027305 */ /* 0x000f62000020f000 */
[----:B0-----:R-:W-:Y:S01]  /*0830*/  IMAD R21, R13, R12, UR12 ;  /* 0x0000000c0d157e24 */ /* 0x001fe2000f8e020c */
[----:B------:R-:W-:Y:S01]  /*0840*/  VOTEU.ALL UP5, P1 ;  /* 0x00000000003f7886 */ /* 0x000fe200008a0000 */
[----:B----4-:R-:W-:Y:S01]  /*0850*/  ISETP.EQ.U32.AND P2, PT, R14, 0x1, PT ;  /* 0x000000010e00780c */ /* 0x010fe20003f42070 */
[----:B------:R-:W-:Y:S01]  /*0860*/  VOTEU.ALL UP0, P0 ;  /* 0x00000000003f7886 */ /* 0x000fe20000000000 */
[----:B------:R-:W-:Y:S01]  /*0870*/  VOTEU.ALL UP1, P0 ;  /* 0x00000000003f7886 */ /* 0x000fe20000020000 */
[----:B------:R-:W-:Y:S01]  /*0880*/  ISETP.NE.AND P4, PT, R8, R21, PT ;  /* 0x000000150800720c */ /* 0x000fe20003f85270 */
[----:B------:R0:W4:Y:S01]  /*0890*/  SHFL.IDX PT, R14, R7, RZ, 0x1f ;  /* 0x00001fff070e7589 */ /* 0x00012200000e0000 */
[----:B------:R-:W-:-:S02]  /*08a0*/  LOP3.LUT P0, RZ, R3, 0x7, RZ, 0xc0, !PT ;  /* 0x0000000703ff7812 */ /* 0x000fc4000780c0ff */
[----:B------:R-:W-:Y:S02]  /*08b0*/  ISETP.GE.U32.AND P6, PT, R35, 0x2, PT ;  /* 0x000000022300780c */ /* 0x000fe40003fc6070 */
[----:B------:R-:W-:Y:S01]  /*08c0*/  ISETP.LT.U32.AND P0, PT, R56, 0x10, !P0 ;  /* 0x000000103800780c */ /* 0x000fe20004701070 */
[----:B---3--:R-:W-:Y:S01]  /*08d0*/  @!UP2 ULEA UR8, UR7, UR6, 0x18 ;  /* 0x000000060708a291 */ /* 0x008fe2000f8ec03f */
[----:B-----5:R-:W-:Y:S01]  /*08e0*/  IMAD.MOV R20, RZ, RZ, -R2 ;  /* 0x000000ffff147224 */ /* 0x020fe200078e0a02 */
[----:B------:R-:W-:-:S04]  /*08f0*/  @!UP3 UIADD3 UR6, -UR11, 0x100000, URZ ;  /* 0x001000000b06b890 */ /* 0x000fc8000fffe13f */
[----:B------:R-:W-:Y:S02]  /*0900*/  @!UP3 USHF.L.U32 UR7, UR6, 0xb, URZ ;  /* 0x0000000b0607b899 */ /* 0x000fe4000800063f */
[----:B------:R-:W-:Y:S01]  /*0910*/  @!UP3 USHF.L.U32 UR6, UR6, 0x1, URZ ;  /* 0x000000010606b899 */ /* 0x000fe2000800063f */
[----:B------:R-:W-:Y:S01]  /*0920*/  VOTEU.ALL UP2, P1 ;  /* 0x00000000003f7886 */ /* 0x000fe20000840000 */
[----:B------:R-:W-:Y:S01]  /*0930*/  @P4 SHF.R.S32.HI R9, RZ, 0x1f, R56 ;  /* 0x0000001fff094819 */ /* 0x000fe20000011438 */
[----:B--2---:R-:W-:Y:S01]  /*0940*/  IMAD R2, R25, R20, R6 ;  /* 0x0000001419027224 */ /* 0x004fe200078e0206 */
[----:B-1----:R-:W-:Y:S02]  /*0950*/  @!UP3 ULEA UR9, UR10, UR9, 0x18 ;  /* 0x000000090a09b291 */ /* 0x002fe4000f8ec03f */
[----:B------:R-:W-:Y:S01]  /*0960*/  @P4 LEA.HI R9, R9, R56, RZ, 0x2 ;  /* 0x0000003809094211 */ /* 0x000fe200078f10ff */
[----:B------:R-:W-:Y:S01]  /*0970*/  VOTEU.ALL UP3, P1 ;  /* 0x00000000003f7886 */ /* 0x000fe20000860000 */
[----:B------:R-:W-:Y:S01]  /*0980*/  ISETP.NE.AND P1, PT, R5, 0x3, PT ;  /* 0x000000030500780c */ /* 0x000fe20003f25270 */
[----:B------:R-:W1:Y:S02]  /*0990*/  FENCE.VIEW.ASYNC.S ;  /* 0x00000000000073c6 */ /* 0x000e640000000000 */
[----:B-1----:R0:W1:Y:S01]  /*09a0*/  @!UP0 SYNCS.EXCH.64 URZ, [UR8+0x110], UR4 ;  /* 0x00011004083f85b2 */ /* 0x0020620008000100 */
[----:B------:R-:W-:-:S02]  /*09b0*/  @P4 SHF.R.S32.HI R9, RZ, 0x2, R9 ;  /* 0x00000002ff094819 */ /* 0x000fc40000011409 */
[----:B------:R-:W-:Y:S02]  /*09c0*/  ISETP.EQ.OR P1, PT, R5, RZ, !P1 ;  /* 0x000000ff0500720c */ /* 0x000fe40004f22670 */
[----:B------:R-:W-:Y:S02]  /*09d0*/  @P4 ISETP.NE.AND P5, PT, R9, R2, PT ;  /* 0x000000020900420c */ /* 0x000fe40003fa5270 */
[----:B------:R-:W-:Y:S02]  /*09e0*/  ISETP.EQ.AND P1, PT, R10, RZ, P1 ;  /* 0x000000ff0a00720c */ /* 0x000fe40000f22270 */
[----:B------:R-:W-:Y:S02]  /*09f0*/  SEL R2, RZ, 0x1, !P0 ;  /* 0x00000001ff027807 */ /* 0x000fe40004000000 */
[----:B------:R-:W-:Y:S02]  /*0a00*/  @P4 SEL R57, RZ, 0x1, P5 ;  /* 0x00000001ff394807 */ /* 0x000fe40002800000 */
[----:B------:R-:W-:-:S02]  /*0a10*/  SEL R16, RZ, 0x1, !P1 ;  /* 0x00000001ff107807 */ /* 0x000fc40004800000 */
[----:B------:R-:W-:Y:S01]  /*0a20*/  LOP3.LUT R57, R57, R2, RZ, 0xc0, !PT ;  /* 0x0000000239397212 */ /* 0x000fe200078ec0ff */
[----:B------:R0:W2:Y:S01]  /*0a30*/  @!UP1 SYNCS.EXCH.64 URZ, [UR8+0x118], UR4 ;  /* 0x00011804083f95b2 */ /* 0x0000a20008000100 */
[----:B------:R-:W-:Y:S01]  /*0a40*/  NOP ;  /* 0x0000000000007918 */ /* 0x000fe20000000000 */
[----:B------:R-:W-:Y:S01]  /*0a50*/  SEL R16, R16, 0x2, P6 ;  /* 0x0000000210107807 */ /* 0x000fe20003000000 */
[----:B------:R0:W3:Y:S01]  /*0a60*/  @!UP2 SYNCS.EXCH.64 URZ, [UR9+0xf0], UR6 ;  /* 0x0000f006093fa5b2 */ /* 0x0000e20008000100 */
[----:B------:R0:W0:Y:S01]  /*0a70*/  @!UP3 SYNCS.EXCH.64 URZ, [UR9+0xf8], UR6 ;  /* 0x0000f806093fb5b2 */ /* 0x0000220008000100 */
[----:B------:R0:W0:Y:S01]  /*0a80*/  @!UP4 SYNCS.EXCH.64 URZ, [UR9+0x100], UR6 ;  /* 0x00010006093fc5b2 */ /* 0x0000220008000100 */
[----:B------:R0:W0:Y:S01]  /*0a90*/  @!UP5 SYNCS.EXCH.64 URZ, [UR9+0x108], UR6 ;  /* 0x00010806093fd5b2 */ /* 0x0000220008000100 */
[----:B------:R-:W-:Y:S01]  /*0aa0*/  NOP ;  /* 0x0000000000007918 */ /* 0x000fe20000000000 */
[----:B-1--4-:R-:W-:Y:S05]  /*0ab0*/  @!P2 BRA `(.L_x_4) ;  /* 0x000000000008a947 */ /* 0x012fea0003800000 */
[----:B0-23--:R-:W-:Y:S01]  /*0ac0*/  UCGABAR_ARV ;  /* 0x00000000000079c7 */ /* 0x00dfe20008000000 */
[----:B------:R-:W-:Y:S05]  /*0ad0*/  BRA `(.L_x_5) ;  /* 0x0000000000047947 */ /* 0x000fea0003800000 */
.L_x_4:
[----:B0-23--:R-:W-:Y:S01]  /*0ae0*/  NOP ;  /* 0x0000000000007918 */ /* 0x00dfe20000000000 */
.L_x_5:
[----:B------:R-:W-:Y:S01]  /*0af0*/  ULDC.64 UR4, c[0x0][0x598] ;  /* 0x0001660000047ab9 */ /* 0x000fe20000000a00 */
[----:B------:R-:W-:Y:S01]  /*0b00*/  ULDC.64 UR36, c[0x0][0x208] ;  /* 0x0000820000247ab9 */ /* 0x000fe20000000a00 */
[----:B------:R-:W-:-:S04]  /*0b10*/  ISETP.NE.U32.AND P0, PT, RZ, UR4, PT ;  /* 0x00000004ff007c0c */ /* 0x000fc8000bf05070 */
[----:B------:R-:W-:-:S13]  /*0b20*/  ISETP.NE.AND.EX P0, PT, RZ, UR5, PT, P0 ;  /* 0x00000005ff007c0c */ /* 0x000fda000bf05300 */
[----:B------:R-:W-:Y:S05]  /*0b30*/  @!P0 BRA `(.L_x_6) ;  /* 0x00000000001c8947 */ /* 0x000fea0003800000 */
[----:B------:R-:W0:Y:S02]  /*0b40*/  LDC.64 R8, c[0x0][0x598] ;  /* 0x00016600ff087b82 */ /* 0x000e240000000a00 */
[----:B0-----:R-:W2:Y:S02]  /*0b50*/  LDG.E.64 R8, desc[UR36][R8.64] ;  /* 0x0000002408087981 */ /* 0x001ea4000c1e1b00 */
[----:B--2---:R-:W-:-:S04]  /*0b60*/  ISETP.NE.U32.AND P0, PT, R8, RZ, PT ;  /* 0x000000ff0800720c */ /* 0x004fc80003f05070 */
[----:B------:R-:W-:-:S13]  /*0b70*/  ISETP.NE.AND.EX P0, PT, R9, RZ, PT, P0 ;  /* 0x000000ff0900720c */ /* 0x000fda0003f05300 */
[----:B------:R-:W-:Y:S05]  /*0b80*/  @!P0 BRA `(.L_x_6) ;  /* 0x0000000000088947 */ /* 0x000fea0003800000 */
[----:B------:R0:W5:Y:S01]  /*0b90*/  LD.E R58, desc[UR36][R8.64] ;  /* 0x00000024083a7980 */ /* 0x000162000c101900 */
[----:B------:R-:W-:Y:S05]  /*0ba0*/  BRA `(.L_x_7) ;  /* 0x0000000000247947 */ /* 0x000fea0003800000 */
.L_x_6:
[----:B------:R-:W-:Y:S02]  /*0bb0*/  ULDC.64 UR4, c[0x0][0x588] ;  /* 0x0001620000047ab9 */ /* 0x000fe40000000a00 */
[----:B------:R-:W-:-:S04]  /*0bc0*/  ISETP.NE.U32.AND P0, PT, RZ, UR4, PT ;  /* 0x00000004ff007c0c */ /* 0x000fc8000bf05070 */
[----:B------:R-:W-:-:S13]  /*0bd0*/  ISETP.NE.AND.EX P0, PT, RZ, UR5, PT, P0 ;  /* 0x00000005ff007c0c */ /* 0x000fda000bf05300 */
[----:B------:R-:W-:Y:S05]  /*0be0*/  @!P0 BRA `(.L_x_8) ;  /* 0x00000000000c8947 */ /* 0x000fea0003800000 */
[----:B------:R-:W0:Y:S02]  /*0bf0*/  LDC.64 R58, c[0x0][0x588] ;  /* 0x00016200ff3a7b82 */ /* 0x000e240000000a00 */
[----:B0-----:R1:W5:Y:S01]  /*0c00*/  LDG.E R58, desc[UR36][R58.64] ;  /* 0x000000243a3a7981 */ /* 0x001362000c1e1900 */
[----:B------:R-:W-:Y:S05]  /*0c10*/  BRA `(.L_x_7) ;  /* 0x0000000000087947 */ /* 0x000fea0003800000 */
.L_x_8:
[----:B------:R-:W-:Y:S02]  /*0c20*/  ULDC UR4, c[0x0][0x580] ;  /* 0x0001600000047ab9 */ /* 0x000fe40000000800 */
[----:B------:R-:W-:-:S07]  /*0c30*/  IMAD.U32 R58, RZ, RZ, UR4 ;  /* 0x00000004ff3a7e24 */ /* 0x000fce000f8e00ff */
.L_x_7:
[----:B------:R-:W-:Y:S02]  /*0c40*/  ULDC.64 UR4, c[0x0][0x5a0] ;  /* 0x0001680000047ab9 */ /* 0x000fe40000000a00 */
[----:B------:R-:W-:-:S04]  /*0c50*/  ISETP.NE.U32.AND P0, PT, RZ, UR4, PT ;  /* 0x00000004ff007c0c */ /* 0x000fc8000bf05070 */
[----:B------:R-:W-:-:S13]  /*0c60*/  ISETP.NE.AND.EX P0, PT, RZ, UR5, PT, P0 ;  /* 0x00000005ff007c0c */ /* 0x000fda000bf05300 */
[----:B------:R-:W-:Y:S05]  /*0c70*/  @!P0 BRA `(.L_x_9) ;  /* 0x00000000001c8947 */ /* 0x000fea0003800000 */
[----:B0-----:R-:W0:Y:S02]  /*0c80*/  LDC.64 R8, c[0x0][0x5a0] ;  /* 0x00016800ff087b82 */ /* 0x001e240000000a00 */
[----:B0-----:R-:W2:Y:S02]  /*0c90*/  LDG.E.64 R8, desc[UR36][R8.64] ;  /* 0x0000002408087981 */ /* 0x001ea4000c1e1b00 */
[----:B--2---:R-:W-:-:S04]  /*0ca0*/  ISETP.NE.U32.AND P0, PT, R8, RZ, PT ;  /* 0x000000ff0800720c */ /* 0x004fc80003f05070 */
[----:B------:R-:W-:-:S13]  /*0cb0*/  ISETP.NE.AND.EX P0, PT, R9, RZ, PT, P0 ;  /* 0x000000ff0900720c */ /* 0x000fda0003f05300 */
[----:B------:R-:W-:Y:S05]  /*0cc0*/  @!P0 BRA `(.L_x_9) ;  /* 0x0000000000088947 */ /* 0x000fea0003800000 */
[----:B-1----:R0:W5:Y:S01]  /*0cd0*/  LD.E R59, desc[UR36][R8.64] ;  /* 0x00000024083b7980 */ /* 0x002162000c101900 */
[----:B------:R-:W-:Y:S05]  /*0ce0*/  BRA `(.L_x_10) ;  /* 0x0000000000247947 */ /* 0x000fea0003800000 */
.L_x_9:
[----:B------:R-:W-:Y:S02]  /*0cf0*/  ULDC.64 UR4, c[0x0][0x590] ;  /* 0x0001640000047ab9 */ /* 0x000fe40000000a00 */
[----:B------:R-:W-:-:S04]  /*0d00*/  ISETP.NE.U32.AND P0, PT, RZ, UR4, PT ;  /* 0x00000004ff007c0c */ /* 0x000fc8000bf05070 */
[----:B------:R-:W-:-:S13]  /*0d10*/  ISETP.NE.AND.EX P0, PT, RZ, UR5, PT, P0 ;  /* 0x00000005ff007c0c */ /* 0x000fda000bf05300 */
[----:B------:R-:W-:Y:S05]  /*0d20*/  @!P0 BRA `(.L_x_11) ;  /* 0x00000000000c8947 */ /* 0x000fea0003800000 */
[----:B0-----:R-:W1:Y:S02]  /*0d30*/  LDC.64 R8, c[0x0][0x590] ;  /* 0x00016400ff087b82 */ /* 0x001e640000000a00 */
[----:B-1----:R1:W5:Y:S01]  /*0d40*/  LDG.E R59, desc[UR36][R8.64] ;  /* 0x00000024083b7981 */ /* 0x002362000c1e1900 */
[----:B------:R-:W-:Y:S05]  /*0d50*/  BRA `(.L_x_10) ;  /* 0x0000000000087947 */ /* 0x000fea0003800000 */
.L_x_11:
[----:B------:R-:W-:Y:S02]  /*0d60*/  ULDC UR4, c[0x0][0x584] ;  /* 0x0001610000047ab9 */ /* 0x000fe40000000800 */
[----:B-1----:R-:W-:-:S07]  /*0d70*/  IMAD.U32 R59, RZ, RZ, UR4 ;  /* 0x00000004ff3b7e24 */ /* 0x002fce000f8e00ff */
.L_x_10:
[----:B------:R-:W2:Y:S01]  /*0d80*/  LDC R2, c[0x0][0x65c] ;  /* 0x00019700ff027b82 */ /* 0x000ea20000000800 */
[----:B------:R-:W-:Y:S01]  /*0d90*/  ULDC UR6, c[0x0][0x28c] ;  /* 0x0000a30000067ab9 */ /* 0x000fe20000000800 */
[----:B------:R-:W-:Y:S01]  /*0da0*/  ISETP.NE.AND P0, PT, R10, 0x2, PT ;  /* 0x000000020a00780c */ /* 0x000fe20003f05270 */
[----:B------:R-:W-:Y:S01]  /*0db0*/  UIADD3 UR6, UR6, 0x1f, URZ ;  /* 0x0000001f06067890 */ /* 0x000fe2000fffe03f */
[----:B01----:R-:W-:Y:S01]  /*0dc0*/  IMAD.U32 R8, RZ, RZ, UR12 ;  /* 0x0000000cff087e24 */ /* 0x003fe2000f8e00ff */
[----:B------:R-:W-:Y:S01]  /*0dd0*/  UMOV UR38, URZ ;  /* 0x0000003f00267c82 */ /* 0x000fe20008000000 */
[----:B------:R-:W-:Y:S01]  /*0de0*/  IMAD.MOV.U32 R9, RZ, RZ, RZ ;  /* 0x000000ffff097224 */ /* 0x000fe200078e00ff */
[----:B------:R-:W-:Y:S01]  /*0df0*/  USHF.R.S32.HI UR7, URZ, 0x1f, UR6 ;  /* 0x0000001f3f077899 */ /* 0x000fe20008011406 */
[----:B------:R-:W-:Y:S01]  /*0e00*/  UMOV UR39, URZ ;  /* 0x0000003f00277c82 */ /* 0x000fe20008000000 */
[----:B------:R-:W-:Y:S02]  /*0e10*/  ULDC.64 UR8, c[0x0][0x650] ;  /* 0x0001940000087ab9 */ /* 0x000fe40000000a00 */
[----:B------:R-:W-:-:S04]  /*0e20*/  ULEA.HI UR7, UR7, UR6, URZ, 0x5 ;  /* 0x0000000607077291 */ /* 0x000fc8000f8f283f */
[----:B------:R-:W-:Y:S01]  /*0e30*/  USHF.R.S32.HI UR40, URZ, 0x5, UR7 ;  /* 0x000000053f287899 */ /* 0x000fe20008011407 */
[----:B--2---:R-:W-:-:S13]  /*0e40*/  ISETP.NE.AND P1, PT, R2, 0x1, PT ;  /* 0x000000010200780c */ /* 0x004fda0003f25270 */
[----:B------:R-:W0:Y:S01]  /*0e50*/  @P1 LDC R19, c[0x0][0x10] ;  /* 0x00000400ff131b82 */ /* 0x000e220000000800 */
[----:B------:R-:W-:Y:S02]  /*0e60*/  @P1 IMAD.MOV.U32 R7, RZ, RZ, RZ ;  /* 0x000000ffff071224 */ /* 0x000fe400078e00ff */
[----:B------:R-:W-:-:S05]  /*0e70*/  @P1 IMAD.MOV.U32 R17, RZ, RZ, RZ ;  /* 0x000000ffff111224 */ /* 0x000fca00078e00ff */
[----:B------:R-:W1:Y:S01]  /*0e80*/  @!P1 LDC R11, c[0x0][0xc] ;  /* 0x00000300ff0b9b82 */ /* 0x000e620000000800 */
[----:B------:R-:W-:Y:S01]  /*0e90*/  ULDC UR4, c[0x0][0xc] ;  /* 0x0000030000047ab9 */ /* 0x000fe20000000800 */
[----:B------:R-:W-:Y:S02]  /*0ea0*/  ULDC UR5, c[0x0][0x10] ;  /* 0x0000040000057ab9 */ /* 0x000fe40000000800 */
[----:B------:R-:W-:-:S04]  /*0eb0*/  UIMAD.WIDE.U32 UR4, UR4, UR5, URZ ;  /* 0x00000005040472a5 */ /* 0x000fc8000f8e003f */
[----:B------:R-:W2:Y:S01]  /*0ec0*/  LDC R2, c[0x0][0x14] ;  /* 0x00000500ff027b82 */ /* 0x000ea20000000800 */
[----:B0-----:R-:W-:-:S04]  /*0ed0*/  @P1 IMAD.WIDE.U32 R18, R19, UR12, R6 ;  /* 0x0000000c13121c25 */ /* 0x001fc8000f8e0006 */
[----:B------:R-:W-:Y:S02]  /*0ee0*/  @P1 IMAD.IADD R17, R19, 0x1, R17 ;  /* 0x0000000113111824 */ /* 0x000fe400078e0211 */
[----:B-1----:R-:W-:-:S04]  /*0ef0*/  @!P1 IMAD.WIDE.U32 R8, R6, R11, R8 ;  /* 0x0000000b06089225 */ /* 0x002fc800078e0008 */
[----:B------:R-:W-:Y:S02]  /*0f00*/  @!P1 IMAD.MOV.U32 R18, RZ, RZ, R8 ;  /* 0x000000ffff129224 */ /* 0x000fe400078e0008 */
[----:B------:R-:W-:Y:S02]  /*0f10*/  @!P1 IMAD.MOV.U32 R17, RZ, RZ, R9 ;  /* 0x000000ffff119224 */ /* 0x000fe400078e0009 */
[----:B--2---:R-:W-:-:S04]  /*0f20*/  IMAD.WIDE.U32 R12, R2, UR4, RZ ;  /* 0x00000004020c7c25 */ /* 0x004fc8000f8e00ff */
[----:B------:R-:W-:Y:S01]  /*0f30*/  IMAD R23, R2, UR5, RZ ;  /* 0x0000000502177c24 */ /* 0x000fe2000f8e02ff */
[----:B------:R0:W-:Y:S03]  /*0f40*/  STL.64 [R1], R12 ;  /* 0x0000000c01007387 */ /* 0x0001e60000100a00 */
[----:B------:R-:W-:Y:S01]  /*0f50*/  IMAD.IADD R23, R13, 0x1, R23 ;  /* 0x000000010d177824 */ /* 0x000fe200078e0217 */
[----:B------:R-:W-:Y:S06]  /*0f60*/  @P0 BRA `(.L_x_12) ;  /* 0x0000000000240947 */ /* 0x000fec0003800000 */
[----:B------:R-:W-:Y:S01]  /*0f70*/  USHF.R.U32.HI UR4, URZ, 0x1, UR40 ;  /* 0x000000013f047899 */ /* 0x000fe20008011628 */
[----:B------:R-:W-:Y:S01]  /*0f80*/  IADD3 R18, P0, R18, R12, RZ ;  /* 0x0000000c12127210 */ /* 0x000fe20007f1e0ff */
[----:B------:R-:W-:Y:S02]  /*0f90*/  UISETP.GE.U32.AND UP0, UPT, UR40, 0xe, UPT ;  /* 0x0000000e2800788c */ /* 0x000fe4000bf06070 */
[----:B------:R-:W-:Y:S02]  /*0fa0*/  UIMAD.WIDE.U32 UR4, UR4, -0x6db6db6d, URZ ;  /* 0x92492493040478a5 */ /* 0x000fe4000f8e003f */
[----:B------:R-:W-:Y:S01]  /*0fb0*/  IMAD.X R17, R23, 0x1, R17, P0 ;  /* 0x0000000117117824 */ /* 0x000fe200000e0611 */
[----:B------:R-:W-:Y:S01]  /*0fc0*/  UMOV UR39, URZ ;  /* 0x0000003f00277c82 */ /* 0x000fe20008000000 */
[----:B------:R-:W-:-:S04]  /*0fd0*/  USHF.R.U32.HI UR4, URZ, 0x2, UR5 ;  /* 0x000000023f047899 */ /* 0x000fc80008011605 */
[----:B------:R-:W-:Y:S02]  /*0fe0*/  UIMAD UR38, UR4, -0xe, UR40 ;  /* 0xfffffff2042678a4 */ /* 0x000fe4000f8e0228 */
[----:B------:R-:W-:-:S12]  /*0ff0*/  @UP0 ULOP3.LUT UR39, UR4, 0x1, URZ, 0xc0, !UPT ;  /* 0x0000000104270892 */ /* 0x000fd8000f8ec03f */
.L_x_12:
[----:B------:R-:W-:Y:S01]  /*1000*/  ISETP.GE.U32.AND P0, PT, R18, UR8, PT ;  /* 0x0000000812007c0c */ /* 0x000fe2000bf06070 */
[----:B------:R-:W-:Y:S01]  /*1010*/  IMAD.MOV.U32 R19, RZ, RZ, -0x1 ;  /* 0xffffffffff137424 */ /* 0x000fe200078e00ff */
[----:B------:R-:W-:Y:S01]  /*1020*/  PRMT R8, RZ, 0x7610, R8 ;  /* 0x00007610ff087816 */ /* 0x000fe20000000008 */
[----:B------:R-:W-:Y:S01]  /*1030*/  IMAD.MOV.U32 R22, RZ, RZ, -0x1 ;  /* 0xffffffffff167424 */ /* 0x000fe200078e00ff */
[----:B------:R-:W-:Y:S01]  /*1040*/  ISETP.GE.U32.AND.EX P0, PT, R17, UR9, PT, P0 ;  /* 0x0000000911007c0c */ /* 0x000fe2000bf06100 */
[----:B------:R-:W-:-:S12]  /*1050*/  IMAD.MOV.U32 R2, RZ, RZ, -0x1 ;  /* 0xffffffffff027424 */ /* 0x000fd800078e00ff */
[----:B------:R-:W-:Y:S05]  /*1060*/  @P0 BRA `(.L_x_13) ;  /* 0x00000004002c0947 */ /* 0x000fea0003800000 */
[----:B------:R-:W1:Y:S01]  /*1070*/  LDC.64 R26, c[0x0][0x628] ;  /* 0x00018a00ff1a7b82 */ /* 0x000e620000000a00 */
[----:B------:R-:W-:Y:S02]  /*1080*/  IMAD.MOV.U32 R8, RZ, RZ, R18 ;  /* 0x000000ffff087224 */ /* 0x000fe400078e0012 */
[----:B------:R-:W-:-:S05]  /*1090*/  IMAD.MOV.U32 R9, RZ, RZ, R17 ;  /* 0x000000ffff097224 */ /* 0x000fca00078e0011 */
[----:B------:R-:W2:Y:S08]  /*10a0*/  LDC R2, c[0x0][0x630] ;  /* 0x00018c00ff027b82 */ /* 0x000eb00000000800 */
[----:B------:R-:W3:Y:S01]  /*10b0*/  LDC.64 R28, c[0x0][0x620] ;  /* 0x00018800ff1c7b82 */ /* 0x000ee20000000a00 */
[----:B-1----:R-:W-:-:S04]  /*10c0*/  ISETP.NE.U32.AND P0, PT, R26, RZ, PT ;  /* 0x000000ff1a00720c */ /* 0x002fc80003f05070 */
[----:B------:R-:W-:-:S13]  /*10d0*/  ISETP.NE.AND.EX P0, PT, R27, RZ, PT, P0 ;  /* 0x000000ff1b00720c */ /* 0x000fda0003f05300 */
[----:B--23--:R-:W-:Y:S05]  /*10e0*/  @!P0 BRA `(.L_x_14) ;  /* 0x0000000000288947 */ /* 0x00cfea0003800000 */
[----:B0-----:R-:W0:Y:S02]  /*10f0*/  LDC R13, c[0x0][0x634] ;  /* 0x00018d00ff0d7b82 */ /* 0x001e240000000800 */
[----:B0-----:R-:W-:-:S05]  /*1100*/  IADD3 R13, P0, R18, R13, RZ ;  /* 0x0000000d120d7210 */ /* 0x001fca0007f1e0ff */
[----:B------:R-:W-:-:S04]  /*1110*/  IMAD.X R15, RZ, RZ, R17, P0 ;  /* 0x000000ffff0f7224 */ /* 0x000fc800000e0611 */
[----:B------:R-:W-:-:S04]  /*1120*/  IMAD.WIDE.U32 R8, R15, R26, RZ ;  /* 0x0000001a0f087225 */ /* 0x000fc800078e00ff */
[----:B------:R-:W-:-:S04]  /*1130*/  IMAD.WIDE.U32 R10, P0, R13, R27, R8 ;  /* 0x0000001b0d0a7225 */ /* 0x000fc80007800008 */
[----:B------:R-:W-:-:S04]  /*1140*/  IMAD.WIDE.U32 R8, R13, R26, RZ ;  /* 0x0000001a0d087225 */ /* 0x000fc800078e00ff */
[----:B------:R-:W-:Y:S01]  /*1150*/  IMAD.X R13, RZ, RZ, RZ, P0 ;  /* 0x000000ffff0d7224 */ /* 0x000fe200000e06ff */
[----:B------:R-:W-:Y:S01]  /*1160*/  IADD3 RZ, P0, R9, R10, RZ ;  /* 0x0000000a09ff7210 */ /* 0x000fe20007f1e0ff */
[----:B------:R-:W-:-:S04]  /*1170*/  IMAD.MOV.U32 R12, RZ, RZ, R11 ;  /* 0x000000ffff0c7224 */ /* 0x000fc800078e000b */
[----:B------:R-:W-:-:S08]  /*1180*/  IMAD.WIDE.U32.X R8, R15, R27, R12, P0 ;  /* 0x0000001b0f087225 */ /* 0x000fd000000e040c */
.L_x_14:
[----:B------:R-:W1:Y:S01]  /*1190*/  LDC.64 R32, c[0x0][0x640] ;  /* 0x00019000ff207b82 */ /* 0x000e620000000a00 */
[-C--:B------:R-:W-:Y:S01]  /*11a0*/  SHF.R.U64 R30, R8, R2.reuse, R9 ;  /* 0x00000002081e7219 */ /* 0x080fe20000001209 */
[----:B------:R-:W-:Y:S01]  /*11b0*/  IMAD.MOV.U32 R19, RZ, RZ, R17 ;  /* 0x000000ffff137224 */ /* 0x000fe200078e0011 */
[----:B------:R-:W-:Y:S01]  /*11c0*/  SHF.R.U32.HI R2, RZ, R2, R9 ;  /* 0x00000002ff027219 */ /* 0x000fe20000011609 */
[----:B------:R-:W-:Y:S01]  /*11d0*/  IMAD.MOV.U32 R26, RZ, RZ, 0x1 ;  /* 0x00000001ff1a7424 */ /* 0x000fe200078e00ff */
[----:B------:R-:W-:-:S03]  /*11e0*/  IADD3 R11, P0, RZ, -R30, RZ ;  /* 0x8000001eff0b7210 */ /* 0x000fc60007f1e0ff */
[----:B------:R-:W2:Y:S02]  /*11f0*/  LDC R10, c[0x0][0x618] ;  /* 0x00018600ff0a7b82 */ /* 0x000ea40000000800 */
[----:B------:R-:W-:-:S04]  /*1200*/  IMAD.X R9, RZ, RZ, ~R2, P0 ;  /* 0x000000ffff097224 */ /* 0x000fc800000e0e02 */
[-C--:B------:R-:W-:Y:S02]  /*1210*/  IMAD R2, R9, R28.reuse, RZ ;  /* 0x0000001c09027224 */ /* 0x080fe400078e02ff */
[----:B0-----:R-:W0:Y:S01]  /*1220*/  LDC R13, c[0x0][0x608] ;  /* 0x00018200ff0d7b82 */ /* 0x001e220000000800 */
[----:B------:R-:W-:-:S04]  /*1230*/  IMAD.WIDE.U32 R8, R11, R28, R18 ;  /* 0x0000001c0b087225 */ /* 0x000fc800078e0012 */
[----:B------:R-:W-:Y:S02]  /*1240*/  IMAD R11, R11, R29, R2 ;  /* 0x0000001d0b0b7224 */ /* 0x000fe400078e0202 */
[----:B------:R-:W-:Y:S01]  /*1250*/  IMAD.MOV.U32 R2, RZ, RZ, -0x1 ;  /* 0xffffffffff027424 */ /* 0x000fe200078e00ff */
[----:B------:R-:W3:Y:S01]  /*1260*/  LDC R31, c[0x0][0x658] ;  /* 0x00019600ff1f7b82 */ /* 0x000ee20000000800 */
[----:B------:R-:W-:Y:S01]  /*1270*/  IMAD.IADD R9, R9, 0x1, R11 ;  /* 0x0000000109097824 */ /* 0x000fe200078e020b */
[----:B-1----:R-:W-:-:S04]  /*1280*/  ISETP.NE.U32.AND P0, PT, R32, RZ, PT ;  /* 0x000000ff2000720c */ /* 0x002fc80003f05070 */
[----:B------:R-:W-:Y:S02]  /*1290*/  ISETP.NE.AND.EX P0, PT, R33, RZ, PT, P0 ;  /* 0x000000ff2100720c */ /* 0x000fe40003f05300 */
[----:B------:R-:W1:Y:S01]  /*12a0*/  LDC R29, c[0x0][0x600] ;  /* 0x00018000ff1d7b82 */ /* 0x000e620000000800 */
[-CC-:B--2---:R-:W-:Y:S02]  /*12b0*/  SHF.R.U64 R27, R8, R10.reuse, R9.reuse ;  /* 0x0000000a081b7219 */ /* 0x184fe40000001209 */
[----:B------:R-:W-:-:S05]  /*12c0*/  SHF.R.U32.HI R8, RZ, R10, R9 ;  /* 0x0000000aff087219 */ /* 0x000fca0000011609 */
[----:B------:R-:W2:Y:S01]  /*12d0*/  LDC R22, c[0x0][0x648] ;  /* 0x00019200ff167b82 */ /* 0x000ea20000000800 */
[-CC-:B0-----:R-:W-:Y:S02]  /*12e0*/  SHF.R.U64 R34, R27, R13.reuse, R8.reuse ;  /* 0x0000000d1b227219 */ /* 0x181fe40000001208 */
[----:B------:R-:W-:-:S05]  /*12f0*/  SHF.R.U32.HI R8, RZ, R13, R8 ;  /* 0x0000000dff087219 */ /* 0x000fca0000011608 */
[----:B------:R-:W0:Y:S01]  /*1300*/  LDC R24, c[0x0][0x638] ;  /* 0x00018e00ff187b82 */ /* 0x000e220000000800 */
[-CC-:B---3--:R-:W-:Y:S02]  /*1310*/  SHF.R.U64 R36, R34, R31.reuse, R8.reuse ;  /* 0x0000001f22247219 */ /* 0x188fe40000001208 */
[-C--:B------:R-:W-:Y:S02]  /*1320*/  SHF.L.U32 R2, R2, R31.reuse, RZ ;  /* 0x0000001f02027219 */ /* 0x080fe400000006ff */
[----:B------:R-:W-:Y:S01]  /*1330*/  SHF.R.U32.HI R9, RZ, R31, R8 ;  /* 0x0000001fff097219 */ /* 0x000fe20000011608 */
[----:B------:R-:W-:Y:S01]  /*1340*/  IMAD.MOV.U32 R8, RZ, RZ, R36 ;  /* 0x000000ffff087224 */ /* 0x000fe200078e0024 */
[----:B------:R-:W-:Y:S01]  /*1350*/  LOP3.LUT R15, RZ, R2, RZ, 0x33, !PT ;  /* 0x00000002ff0f7212 */ /* 0x000fe200078e33ff */
[----:B------:R-:W3:Y:S01]  /*1360*/  LDC R28, c[0x0][0x610] ;  /* 0x00018400ff1c7b82 */ /* 0x000ee20000000800 */
[----:B------:R-:W-:Y:S05]  /*1370*/  @!P0 BRA `(.L_x_15) ;  /* 0x0000000000288947 */ /* 0x000fea0003800000 */
[----:B------:R-:W4:Y:S02]  /*1380*/  LDC R13, c[0x0][0x64c] ;  /* 0x00019300ff0d7b82 */ /* 0x000f240000000800 */
[----:B----4-:R-:W-:-:S05]  /*1390*/  IADD3 R13, P0, R36, R13, RZ ;  /* 0x0000000d240d7210 */ /* 0x010fca0007f1e0ff */
        /* <DEDUP_REMOVED lines=8> */
.L_x_15:
[----:B--2---:R-:W-:Y:S01]  /*1420*/  SHF.R.U64 R7, R8, R22, R9 ;  /* 0x0000001608077219 */ /* 0x004fe20000001209 */
[----:B-1----:R-:W-:Y:S01]  /*1430*/  VIADD R8, R29, 0xffffffff ;  /* 0xffffffff1d087836 */ /* 0x002fe20000000000 */
[----:B------:R-:W-:Y:S01]  /*1440*/  SHF.L.U32 R2, R26, R31, RZ ;  /* 0x0000001f1a027219 */ /* 0x000fe200000006ff */
[----:B------:R-:W-:Y:S01]  /*1450*/  @P1 IMAD R21, R25, R20, R6 ;  /* 0x0000001419151224 */ /* 0x000fe200078e0206 */
[----:B------:R-:W-:Y:S01]  /*1460*/  LOP3.LUT R15, R34, R15, RZ, 0xc0, !PT ;  /* 0x0000000f220f7212 */ /* 0x000fe200078ec0ff */
[----:B------:R-:W-:Y:S01]  /*1470*/  IMAD.MOV R9, RZ, RZ, -R7 ;  /* 0x000000ffff097224 */ /* 0x000fe200078e0a07 */
[----:B------:R-:W-:-:S03]  /*1480*/  LOP3.LUT R8, R27, R8, RZ, 0xc0, !PT ;  /* 0x000000081b087212 */ /* 0x000fc600078ec0ff */
[----:B------:R-:W-:Y:S02]  /*1490*/  IMAD R6, R2, R7, R15 ;  /* 0x0000000702067224 */ /* 0x000fe400078e020f */
[----:B0-----:R-:W-:Y:S02]  /*14a0*/  IMAD R2, R9, R24, R36 ;  /* 0x0000001809027224 */ /* 0x001fe400078e0224 */
[----:B---3--:R-:W-:Y:S02]  /*14b0*/  IMAD R19, R6, R28, R21 ;  /* 0x0000001c06137224 */ /* 0x008fe400078e0215 */
[----:B------:R-:W-:Y:S02]  /*14c0*/  IMAD R2, R2, R29, R8 ;  /* 0x0000001d02027224 */ /* 0x000fe400078e0208 */
[----:B------:R-:W-:-:S03]  /*14d0*/  IMAD.MOV.U32 R6, RZ, RZ, 0x1 ;  /* 0x00000001ff067424 */ /* 0x000fc600078e00ff */
[----:B------:R-:W-:Y:S02]  /*14e0*/  SEL R22, R2, R19, !P1 ;  /* 0x0000001302167207 */ /* 0x000fe40004800000 */
[----:B------:R-:W-:Y:S01]  /*14f0*/  SEL R19, R19, R2, !P1 ;  /* 0x0000000213137207 */ /* 0x000fe20004800000 */
[----:B------:R-:W-:Y:S01]  /*1500*/  IMAD.MOV.U32 R2, RZ, RZ, R30 ;  /* 0x000000ffff027224 */ /* 0x000fe200078e001e */
[----:B------:R-:W-:-:S07]  /*1510*/  PRMT R8, R6, 0x7610, R8 ;  /* 0x0000761006087816 */ /* 0x000fce0000000008 */
.L_x_13:
[----:B------:R-:W-:Y:S05]  /*1520*/  @!P2 BRA `(.L_x_16) ;  /* 0x00000000000ca947 */ /* 0x000fea0003800000 */
[----:B------:R-:W-:Y:S01]  /*1530*/  UCGABAR_WAIT ;  /* 0x0000000000007dc7 */ /* 0x000fe20008000000 */
[----:B------:R-:W-:Y:S01]  /*1540*/  CCTL.IVALL ;  /* 0x00000000ff00798f */ /* 0x000fe20002000000 */
[----:B------:R-:W-:Y:S05]  /*1550*/  BRA `(.L_x_17) ;  /* 0x0000000000047947 */ /* 0x000fea0003800000 */
.L_x_16:
[----:B------:R-:W-:Y:S06]  /*1560*/  BAR.SYNC.DEFER_BLOCKING 0x0 ;  /* 0x0000000000007b1d */ /* 0x000fec0000010000 */
.L_x_17:
[----:B------:R-:W-:Y:S05]  /*1570*/  @!P3 BRA `(.L_x_18) ;  /* 0x000000380024b947 */ /* 0x000fea0003800000 */
[----:B------:R-:W-:-:S13]  /*1580*/  ISETP.GT.U32.AND P0, PT, R35, 0x1, PT ;  /* 0x000000012300780c */ /* 0x000fda0003f04070 */
[----:B------:R-:W-:Y:S05]  /*1590*/  @P0 EXIT ;  /* 0x000000000000094d */ /* 0x000fea0003800000 */
.L_x_19:
[----:B------:R-:W-:-:S08]  /*15a0*/  NOP ;  /* 0x0000000000007918 */ /* 0x000fd00000000000 */
[----:B------:R-:W1:Y:S02]  /*15b0*/  USETMAXREG.TRY_ALLOC.CTAPOOL UP0, 0xe8 ;  /* 0x000000e8000079c8 */ /* 0x000e640008000600 */
[----:B-1----:R-:W-:-:S13]  /*15c0*/  PLOP3.LUT P0, PT, PT, PT, UP0, 0x80, 0x0 ;  /* 0x000000000000781c */ /* 0x002fda0003f0f008 */
[----:B------:R-:W-:Y:S05]  /*15d0*/  @!P0 BRA `(.L_x_19) ;  /* 0xfffffffc00f08947 */ /* 0x000fea000383ffff */
[----:B------:R-:W-:-:S13]  /*15e0*/  LOP3.LUT P0, RZ, R8, 0xff, RZ, 0xc0, !PT ;  /* 0x000000ff08ff7812 */ /* 0x000fda000780c0ff */
[----:B------:R-:W-:Y:S05]  /*15f0*/  @!P0 EXIT ;  /* 0x000000000000894d */ /* 0x000fea0003800000 */
[----:B------:R-:W1:Y:S01]  /*1600*/  S2UR UR4, SR_CgaCtaId ;  /* 0x00000000000479c3 */ /* 0x000e620000008800 */
[----:B------:R-:W-:Y:S01]  /*1610*/  VIADD R14, R14, 0xffffffff ;  /* 0xffffffff0e0e7836 */ /* 0x000fe20000000000 */
[CC--:B------:R-:W-:Y:S01]  /*1620*/  LEA.HI R4, R0.reuse, R3.reuse, RZ, 0x2 ;  /* 0x0000000300047211 */ /* 0x0c0fe200078f10ff */
[----:B------:R-:W-:Y:S01]  /*1630*/  UMOV UR41, 0x400 ;  /* 0x0000040000297882 */ /* 0x000fe20000000000 */
[----:B------:R-:W-:Y:S01]  /*1640*/  LEA.HI R0, R0, R3, RZ, 0x5 ;  /* 0x0000000300007211 */ /* 0x000fe200078f28ff */
[----:B------:R-:W-:Y:S01]  /*1650*/  UISETP.LT.AND UP0, UPT, UR40, 0x1, UPT ;  /* 0x000000012800788c */ /* 0x000fe2000bf01270 */
[----:B------:R-:W-:Y:S01]  /*1660*/  R2UR UR42, R14 ;  /* 0x000000000e2a72ca */ /* 0x000fe200000e0000 */
[----:B------:R-:W-:Y:S01]  /*1670*/  ULDC UR6, c[0x0][0x284] ;  /* 0x0000a10000067ab9 */ /* 0x000fe20000000800 */
[--C-:B------:R-:W-:Y:S01]  /*1680*/  SHF.R.S32.HI R60, RZ, 0x2, R4.reuse ;  /* 0x00000002ff3c7819 */ /* 0x100fe20000011404 */
[----:B------:R-:W-:Y:S01]  /*1690*/  USEL UR43, UR40, 0x1, UP0 ;  /* 0x00000001282b7887 */ /* 0x000fe20008000000 */
[----:B------:R-:W-:Y:S01]  /*16a0*/  SHF.R.S32.HI R5, RZ, 0x1f, R4 ;  /* 0x0000001fff057819 */ /* 0x000fe20000011404 */
[----:B------:R-:W-:Y:S01]  /*16b0*/  USHF.L.U32 UR46, UR40, 0x1, URZ ;  /* 0x00000001282e7899 */ /* 0x000fe2000800063f */
[----:B------:R-:W-:Y:S01]  /*16c0*/  LOP3.LUT R62, R4, 0xfffffffc, RZ, 0xc0, !PT ;  /* 0xfffffffc043e7812 */ /* 0x000fe200078ec0ff */
[----:B------:R-:W-:Y:S01]  /*16d0*/  UIADD3 UR43, -UR43, UR40, URZ ;  /* 0x000000282b2b7290 */ /* 0x000fe2000fffe13f */
[----:B------:R-:W-:-:S02]  /*16e0*/  LEA.HI R5, R5, R60, RZ, 0x3 ;  /* 0x0000003c05057211 */ /* 0x000fc400078f18ff */
[----:B------:R-:W-:Y:S01]  /*16f0*/  ISETP.NE.AND P0, PT, R14, RZ, PT ;  /* 0x000000ff0e00720c */ /* 0x000fe20003f05270 */
[----:B------:R-:W-:Y:S01]  /*1700*/  IMAD.IADD R62, R3, 0x1, -R62 ;  /* 0x00000001033e7824 */ /* 0x000fe200078e0a3e */
[----:B------:R-:W-:Y:S01]  /*1710*/  LOP3.LUT R5, R5, 0xfffffff8, RZ, 0xc0, !PT ;  /* 0xfffffff805057812 */ /* 0x000fe200078ec0ff */
[----:B------:R-:W-:Y:S01]  /*1720*/  USHF.L.U32 UR42, UR42, 0x3, URZ ;  /* 0x000000032a2a7899 */ /* 0x000fe2000800063f */
[----:B------:R-:W-:Y:S02]  /*1730*/  LOP3.LUT R72, R16, 0x1, RZ, 0xfc, !PT ;  /* 0x0000000110487812 */ /* 0x000fe400078efcff */
[----:B------:R-:W-:Y:S01]  /*1740*/  SEL R73, RZ, 0x1, P0 ;  /* 0x00000001ff497807 */ /* 0x000fe20000000000 */
[----:B------:R-:W-:Y:S01]  /*1750*/  IMAD.IADD R60, R60, 0x1, -R5 ;  /* 0x000000013c3c7824 */ /* 0x000fe200078e0a05 */
[----:B-1----:R-:W-:Y:S01]  /*1760*/  ULEA UR41, UR4, UR41, 0x18 ;  /* 0x0000002904297291 */ /* 0x002fe2000f8ec03f */
[----:B------:R-:W-:Y:S01]  /*1770*/  SHF.R.S32.HI R5, RZ, 0x5, R0 ;  /* 0x00000005ff057819 */ /* 0x000fe20000011400 */
[----:B------:R-:W-:-:S02]  /*1780*/  IMAD.U32 R64, RZ, RZ, UR42 ;  /* 0x0000002aff407e24 */ /* 0x000fc4000f8e00ff */
[----:B------:R-:W-:Y:S01]  /*1790*/  UIADD3 UR47, UR41, 0xf0, URZ ;  /* 0x000000f0292f7890 */ /* 0x000fe2000fffe03f */
[--C-:B------:R-:W-:Y:S01]  /*17a0*/  SHF.R.S32.HI R61, RZ, 0x1f, R60.reuse ;  /* 0x0000001fff3d7819 */ /* 0x100fe2000001143c */
[----:B------:R-:W-:Y:S01]  /*17b0*/  UIADD3 UR4, UR41, 0x200, URZ ;  /* 0x0000020029047890 */ /* 0x000fe2000fffe03f */
[C-C-:B------:R-:W-:Y:S01]  /*17c0*/  IMAD R67, R5.reuse, -0x10, -R60.reuse ;  /* 0xfffffff005437824 */ /* 0x140fe200078e0a3c */
[----:B------:R-:W-:Y:S01]  /*17d0*/  UIADD3 UR5, UR41, 0x1c200, URZ ;  /* 0x0001c20029057890 */ /* 0x000fe2000fffe03f */
[C---:B------:R-:W-:Y:S01]  /*17e0*/  LOP3.LUT R66, R64.reuse, 0x8, RZ, 0xc0, !PT ;  /* 0x0000000840427812 */ /* 0x040fe200078ec0ff */
[----:B------:R-:W-:Y:S01]  /*17f0*/  USHF.R.U32.HI UR4, URZ, 0x4, UR4 ;  /* 0x000000043f047899 */ /* 0x000fe20008011604 */
[----:B------:R-:W-:Y:S01]  /*1800*/  IMAD.U32 R63, RZ, RZ, UR47 ;  /* 0x0000002fff3f7e24 */ /* 0x000fe2000f8e00ff */
[----:B------:R-:W-:Y:S01]  /*1810*/  USHF.R.U32.HI UR5, URZ, 0x4, UR5 ;  /* 0x000000043f057899 */ /* 0x000fe20008011605 */
[----:B------:R-:W-:Y:S01]  /*1820*/  IMAD.WIDE R60, R5, 0x10, R60 ;  /* 0x00000010053c7825 */ /* 0x000fe200078e023c */
[----:B------:R-:W-:Y:S01]  /*1830*/  ULOP3.LUT UR4, UR4, 0x3fff, URZ, 0xc0, !UPT ;  /* 0x00003fff04047892 */ /* 0x000fe2000f8ec03f */
[----:B------:R-:W-:Y:S01]  /*1840*/  LOP3.LUT R64, R64, 0x8, RZ, 0xc, !PT ;  /* 0x0000000840407812 */ /* 0x000fe200078e0cff */
[----:B------:R-:W-:Y:S01]  /*1850*/  ULOP3.LUT UR5, UR5, 0x3fff, URZ, 0xc0, !UPT ;  /* 0x00003fff05057892 */ /* 0x000fe2000f8ec03f */
[----:B------:R-:W-:Y:S01]  /*1860*/  VIADD R65, R63, UR42 ;  /* 0x0000002a3f417c36 */ /* 0x000fe20008000000 */
[----:B------:R-:W-:Y:S01]  /*1870*/  LOP3.LUT R66, R66, 0x18, RZ, 0x3c, !PT ;  /* 0x0000001842427812 */ /* 0x000fe200078e3cff */
[----:B------:R-:W-:Y:S01]  /*1880*/  VIADD R67, R67, UR6 ;  /* 0x0000000643437c36 */ /* 0x000fe20008000000 */
[----:B------:R-:W-:-:S02]  /*1890*/  ULOP3.LUT UR44, UR4, 0x10000, URZ, 0xfc, !UPT ;  /* 0x00010000042c7892 */ /* 0x000fc4000f8efc3f */
[----:B------:R-:W-:-:S12]  /*18a0*/  ULOP3.LUT UR45, UR5, 0x10000, URZ, 0xfc, !UPT ;  /* 0x00010000052d7892 */ /* 0x000fd8000f8efc3f */
.L_x_105:
[----:B------:R-:W-:Y:S01]  /*18b0*/  SHF.L.U32 R0, R73, 0x1f, RZ ;  /* 0x0000001f49007819 */ /* 0x000fe200000006ff */
[----:B------:R-:W-:Y:S02]  /*18c0*/  ULDC UR4, c[0x0][0x28c] ;  /* 0x0000a30000047ab9 */ /* 0x000fe40000000800 */
[----:B------:R-:W-:Y:S01]  /*18d0*/  ISETP.LT.AND P1, PT, RZ, UR4, PT ;  /* 0x00000004ff007c0c */ /* 0x000fe2000bf21270 */
[----:B------:R-:W1:Y:S02]  /*18e0*/  SYNCS.PHASECHK.TRANS64.TRYWAIT P0, [R63+UR42], R0 ;  /* 0x000000003f0075a7 */ /* 0x000e64000800016a */
[----:B01-34-:R-:W-:Y:S10]  /*18f0*/  @!P0 BRA `(.L_x_20) ;  /* 0x0000004c00188947 */ /* 0x01bff40003800000 */
.L_x_137:
[----:B------:R-:W-:Y:S05]  /*1900*/  @P1 BRA `(.L_x_21) ;  /* 0x0000000000401947 */ /* 0x000fea0003800000 */
[----:B-1----:R-:W-:Y:S01]  /*1910*/  MOV R0, 0x0 ;  /* 0x0000000000007802 */ /* 0x002fe20000000f00 */
[----:B------:R-:W-:Y:S01]  /*1920*/  ULDC.64 UR4, c[0x4][0x68] ;  /* 0x01001a0000047ab9 */ /* 0x000fe20000000a00 */
[----:B------:R-:W-:Y:S01]  /*1930*/  ULDC.64 UR6, c[0x4][0x8] ;  /* 0x0100020000067ab9 */ /* 0x000fe20000000a00 */
[----:B------:R-:W-:Y:S01]  /*1940*/  IMAD.U32 R4, RZ, RZ, UR4 ;  /* 0x00000004ff047e24 */ /* 0x000fe2000f8e00ff */
[----:B------:R1:W2:Y:S01]  /*1950*/  LDC.64 R14, c[0x4][R0] ;  /* 0x01000000000e7b82 */ /* 0x0002a20000000a00 */
[----:B------:R-:W-:Y:S01]  /*1960*/  IMAD.U32 R5, RZ, RZ, UR5 ;  /* 0x00000005ff057e24 */ /* 0x000fe2000f8e00ff */
[----:B------:R-:W-:Y:S01]  /*1970*/  ULDC.64 UR4, c[0x4][0x70] ;  /* 0x01001c0000047ab9 */ /* 0x000fe20000000a00 */
[----:B------:R-:W-:Y:S02]  /*1980*/  IMAD.U32 R10, RZ, RZ, UR6 ;  /* 0x00000006ff0a7e24 */ /* 0x000fe4000f8e00ff */
[----:B------:R-:W-:Y:S02]  /*1990*/  IMAD.U32 R6, RZ, RZ, UR4 ;  /* 0x00000004ff067e24 */ /* 0x000fe4000f8e00ff */
[----:B------:R-:W-:-:S02]  /*19a0*/  IMAD.U32 R7, RZ, RZ, UR5 ;  /* 0x00000005ff077e24 */ /* 0x000fc4000f8e00ff */
[----:B------:R-:W-:Y:S02]  /*19b0*/  IMAD.U32 R11, RZ, RZ, UR7 ;  /* 0x00000007ff0b7e24 */ /* 0x000fe4000f8e00ff */
[----:B------:R-:W-:Y:S02]  /*19c0*/  IMAD.MOV.U32 R8, RZ, RZ, 0x1e1 ;  /* 0x000001e1ff087424 */ /* 0x000fe400078e00ff */
[----:B0-----:R-:W-:Y:S02]  /*19d0*/  IMAD.MOV.U32 R12, RZ, RZ, 0x1 ;  /* 0x00000001ff0c7424 */ /* 0x001fe400078e00ff */
[----:B-1----:R-:W-:-:S07]  /*19e0*/  IMAD.MOV.U32 R13, RZ, RZ, RZ ;  /* 0x000000ffff0d7224 */ /* 0x002fce00078e00ff */
[----:B------:R-:W-:-:S07]  /*19f0*/  LEPC R20, `(.L_x_21) ;  /* 0x000000001014794e */ /* 0x000fce0000000000 */
[----:B--2--5:R-:W-:Y:S05]  /*1a00*/  CALL.ABS.NOINC R14 ;  /* 0x000000000e007343 */ /* 0x024fea0003c00000 */
.L_x_21:
[----:B------:R-:W-:-:S13]  /*1a10*/  ISETP.NE.AND P0, PT, R72, 0x3, PT ;  /* 0x000000034800780c */ /* 0x000fda0003f05270 */
[----:B------:R-:W-:Y:S05]  /*1a20*/  @!P0 BRA `(.L_x_22) ;  /* 0x0000000000048947 */ /* 0x000fea0003800000 */
[----:B------:R-:W-:Y:S01]  /*1a30*/  BPT.TRAP 0x1 ;  /* 0x000000040000795c */ /* 0x000fe20000300000 */
.L_x_22:
[----:B------:R-:W-:Y:S02]  /*1a40*/  IMAD.U32 R3, RZ, RZ, UR38 ;  /* 0x00000026ff037e24 */ /* 0x000fe4000f8e00ff */
[----:B-1----:R-:W-:-:S03]  /*1a50*/  IMAD.U32 R0, RZ, RZ, UR39 ;  /* 0x00000027ff007e24 */ /* 0x002fc6000f8e00ff */
[----:B------:R-:W-:Y:S02]  /*1a60*/  LEA R3, R3, UR41, 0x3 ;  /* 0x0000002903037c11 */ /* 0x000fe4000f8e18ff */
[----:B------:R-:W-:-:S04]  /*1a70*/  SHF.L.U32 R0, R0, 0x1f, RZ ;  /* 0x0000001f00007819 */ /* 0x000fc800000006ff */
[----:B------:R1:W2:Y:S01]  /*1a80*/  SYNCS.PHASECHK.TRANS64.TRYWAIT P1, [R3+URZ], R0 ;  /* 0x00000000030075a7 */ /* 0x0002a2000802017f */
[----:B------:R-:W-:Y:S05]  /*1a90*/  @!P0 BRA `(.L_x_23) ;  /* 0x0000000000048947 */ /* 0x000fea0003800000 */
[----:B------:R-:W-:Y:S01]  /*1aa0*/  BPT.TRAP 0x1 ;  /* 0x000000040000795c */ /* 0x000fe20000300000 */
.L_x_23:
[----:B--2---:R-:W-:Y:S05]  /*1ab0*/  @P1 BRA `(.L_x_24) ;  /* 0x0000000000081947 */ /* 0x004fea0003800000 */
[----:B------:R-:W2:Y:S02]  /*1ac0*/  SYNCS.PHASECHK.TRANS64.TRYWAIT P1, [R3+URZ], R0 ;  /* 0x00000000030075a7 */ /* 0x000ea4000802017f */
[----:B--2---:R-:W-:Y:S05]  /*1ad0*/  @!P1 BRA `(.L_x_25) ;  /* 0x0000004800b49947 */ /* 0x004fea0003800000 */
.L_x_24:
[----:B------:R-:W-:Y:S05]  /*1ae0*/  WARPSYNC.ALL ;  /* 0x0000000000007948 */ /* 0x000fea0003800000 */
[----:B------:R-:W-:Y:S01]  /*1af0*/  ULEA UR8, UR38, UR44, 0x9 ;  /* 0x0000002c26087291 */ /* 0x000fe2000f8e483f */
[----:B------:R-:W-:Y:S01]  /*1b00*/  WARPGROUP.ARRIVE ;  /* 0x00000000000079c5 */ /* 0x000fe20000000000 */
[----:B------:R-:W-:Y:S01]  /*1b10*/  ULEA UR9, UR38, UR45, 0x9 ;  /* 0x0000002d26097291 */ /* 0x000fe2000f8e483f */
[----:B-12---:R-:W-:Y:S01]  /*1b20*/  IMAD.U32 R0, RZ, RZ, UR43 ;  /* 0x0000002bff007e24 */ /* 0x006fe2000f8e00ff */
[----:B------:R-:W-:Y:S01]  /*1b30*/  UMOV UR5, 0x40000040 ;  /* 0x4000004000057882 */ /* 0x000fe20000000000 */
[----:B------:R-:W-:-:S02]  /*1b40*/  UMOV UR7, 0x40000040 ;  /* 0x4000004000077882 */ /* 0x000fc40000000000 */
[----:B------:R-:W-:Y:S01]  /*1b50*/  UMOV UR4, UR8 ;  /* 0x0000000800047c82 */ /* 0x000fe20008000000 */
[----:B------:R-:W-:Y:S01]  /*1b60*/  ISETP.GE.AND P1, PT, R0, 0x1, PT ;  /* 0x000000010000780c */ /* 0x000fe20003f26270 */
[----:B------:R-:W-:Y:S02]  /*1b70*/  UMOV UR6, UR9 ;  /* 0x0000000900067c82 */ /* 0x000fe40008000000 */
[----:B------:R-:W-:Y:S01]  /*1b80*/  HGMMA.64x64x8.F32.TF32 R24, gdesc[UR4], RZ, !UPT, gsb0 ;  /* 0x04e00000041879f0 */ /* 0x000fe2000c0028ff */
[----:B------:R-:W-:Y:S02]  /*1b90*/  UIADD3 UR4, UR8, 0x2, URZ ;  /* 0x0000000208047890 */ /* 0x000fe4000fffe03f */
[----:B------:R-:W-:Y:S01]  /*1ba0*/  UIADD3 UR6, UR9, 0x2, URZ ;  /* 0x0000000209067890 */ /* 0x000fe2000fffe03f */
[----:B------:R-:W-:Y:S01]  /*1bb0*/  UMOV UR5, 0x40000040 ;  /* 0x4000004000057882 */ /* 0x000fe20000000000 */
[----:B------:R-:W-:Y:S01]  /*1bc0*/  UMOV UR7, 0x40000040 ;  /* 0x4000004000077882 */ /* 0x000fe20000000000 */
[----:B------:R-:W-:-:S02]  /*1bd0*/  WARPGROUP.DEPBAR.LE gsb0, 0x0 ;  /* 0x00008000000079c5 */ /* 0x000fc40000010000 */
[----:B------:R-:W-:-:S06]  /*1be0*/  WARPGROUP.ARRIVE ;  /* 0x00000000000079c5 */ /* 0x000fcc0000000000 */
[----:B------:R-:W-:Y:S01]  /*1bf0*/  HGMMA.64x64x8.F32.TF32 R24, gdesc[UR4], R24, gsb0 ;  /* 0x04e00000041879f0 */ /* 0x000fe20008002818 */
[----:B------:R-:W-:Y:S02]  /*1c00*/  UIADD3 UR4, UR8, 0x4, URZ ;  /* 0x0000000408047890 */ /* 0x000fe4000fffe03f */
[----:B------:R-:W-:Y:S01]  /*1c10*/  UIADD3 UR6, UR9, 0x4, URZ ;  /* 0x0000000409067890 */ /* 0x000fe2000fffe03f */
[----:B------:R-:W-:Y:S01]  /*1c20*/  UMOV UR5, 0x40000040 ;  /* 0x4000004000057882 */ /* 0x000fe20000000000 */
[----:B------:R-:W-:Y:S01]  /*1c30*/  UMOV UR7, 0x40000040 ;  /* 0x4000004000077882 */ /* 0x000fe20000000000 */
[----:B------:R-:W-:Y:S02]  /*1c40*/  WARPGROUP.DEPBAR.LE gsb0, 0x0 ;  /* 0x00008000000079c5 */ /* 0x000fe40000010000 */
        /* <DEDUP_REMOVED lines=8> */
[----:B------:R-:W-:Y:S03]  /*1cd0*/  HGMMA.64x64x8.F32.TF32 R24, gdesc[UR4], R24, gsb0 ;  /* 0x04e00000041879f0 */ /* 0x000fe60008002818 */
[----:B------:R-:W-:Y:S02]  /*1ce0*/  WARPGROUP.DEPBAR.LE gsb0, 0x0 ;  /* 0x00008000000079c5 */ /* 0x000fe40000010000 */
[----:B------:R-:W-:Y:S05]  /*1cf0*/  @!P1 BRA `(.L_x_26) ;  /* 0x0000000400149947 */ /* 0x000fea0003800000 */
[----:B------:R-:W-:Y:S01]  /*1d00*/  UIADD3 UR4, UR38, 0x1, URZ ;  /* 0x0000000126047890 */ /* 0x000fe2000fffe03f */
[----:B------:R-:W-:Y:S02]  /*1d10*/  IMAD.U32 R0, RZ, RZ, UR43 ;  /* 0x0000002bff007e24 */ /* 0x000fe4000f8e00ff */
[----:B------:R-:W-:Y:S01]  /*1d20*/  IMAD.U32 R3, RZ, RZ, UR38 ;  /* 0x00000026ff037e24 */ /* 0x000fe2000f8e00ff */
[----:B------:R-:W-:-:S04]  /*1d30*/  UISETP.NE.AND UP0, UPT, UR4, 0xe, UPT ;  /* 0x0000000e0400788c */ /* 0x000fc8000bf05270 */
[----:B------:R-:W-:Y:S02]  /*1d40*/  USEL UR5, URZ, 0x1, UP0 ;  /* 0x000000013f057887 */ /* 0x000fe40008000000 */
[----:B------:R-:W-:Y:S02]  /*1d50*/  USEL UR8, UR4, URZ, UP0 ;  /* 0x0000003f04087287 */ /* 0x000fe40008000000 */
[----:B------:R-:W-:-:S06]  /*1d60*/  ULOP3.LUT UR5, UR39, UR5, URZ, 0x3c, !UPT ;  /* 0x0000000527057292 */ /* 0x000fcc000f8e3c3f */
[----:B------:R-:W-:-:S07]  /*1d70*/  IMAD.U32 R6, RZ, RZ, UR5 ;  /* 0x00000005ff067e24 */ /* 0x000fce000f8e00ff */
.L_x_33:
[----:B------:R-:W-:Y:S05]  /*1d80*/  @!P0 BRA `(.L_x_27) ;  /* 0x0000000000048947 */ /* 0x000fea0003800000 */
[----:B------:R-:W-:Y:S01]  /*1d90*/  BPT.TRAP 0x1 ;  /* 0x000000040000795c */ /* 0x000fe20000300000 */
.L_x_27:
[----:B------:R-:W-:Y:S01]  /*1da0*/  ULEA UR4, UR8, UR41, 0x3 ;  /* 0x0000002908047291 */ /* 0x000fe2000f8e183f */
[----:B------:R-:W-:-:S08]  /*1db0*/  SHF.L.U32 R4, R6, 0x1f, RZ ;  /* 0x0000001f06047819 */ /* 0x000fd000000006ff */
[----:B------:R1:W2:Y:S01]  /*1dc0*/  SYNCS.PHASECHK.TRANS64.TRYWAIT P1, [UR4], R4 ;  /* 0x00000004ff0075a7 */ /* 0x0002a20008020144 */
[----:B------:R-:W-:Y:S05]  /*1dd0*/  @!P0 BRA `(.L_x_28) ;  /* 0x0000000000048947 */ /* 0x000fea0003800000 */
[----:B------:R-:W-:Y:S01]  /*1de0*/  BPT.TRAP 0x1 ;  /* 0x000000040000795c */ /* 0x000fe20000300000 */
.L_x_28:
[----:B--2---:R-:W-:Y:S05]  /*1df0*/  @P1 BRA `(.L_x_29) ;  /* 0x0000000000081947 */ /* 0x004fea0003800000 */
[----:B------:R-:W2:Y:S02]  /*1e00*/  SYNCS.PHASECHK.TRANS64.TRYWAIT P1, [UR4], R4 ;  /* 0x00000004ff0075a7 */ /* 0x000ea40008020144 */
[----:B--2---:R-:W-:Y:S05]  /*1e10*/  @!P1 BRA `(.L_x_30) ;  /* 0x0000004400f89947 */ /* 0x004fea0003800000 */
.L_x_29:
[----:B------:R-:W-:Y:S01]  /*1e20*/  ULEA UR9, UR8, UR44, 0x9 ;  /* 0x0000002c08097291 */ /* 0x000fe2000f8e483f */
[----:B------:R-:W-:Y:S01]  /*1e30*/  WARPGROUP.ARRIVE ;  /* 0x00000000000079c5 */ /* 0x000fe20000000000 */
[----:B------:R-:W-:Y:S01]  /*1e40*/  ULEA UR10, UR8, UR45, 0x9 ;  /* 0x0000002d080a7291 */ /* 0x000fe2000f8e483f */
[----:B------:R-:W-:Y:S01]  /*1e50*/  UMOV UR5, 0x40000040 ;  /* 0x4000004000057882 */ /* 0x000fe20000000000 */
[----:B------:R-:W-:-:S03]  /*1e60*/  UMOV UR7, 0x40000040 ;  /* 0x4000004000077882 */ /* 0x000fc60000000000 */
[----:B------:R-:W-:Y:S02]  /*1e70*/  UMOV UR4, UR9 ;  /* 0x0000000900047c82 */ /* 0x000fe40008000000 */
[----:B------:R-:W-:Y:S02]  /*1e80*/  UMOV UR6, UR10 ;  /* 0x0000000a00067c82 */ /* 0x000fe40008000000 */
[----:B------:R-:W-:Y:S01]  /*1e90*/  HGMMA.64x64x8.F32.TF32 R24, gdesc[UR4], R24, gsb0 ;  /* 0x04e00000041879f0 */ /* 0x000fe20008002818 */
        /* <DEDUP_REMOVED lines=23> */
[----:B------:R-:W-:Y:S01]  /*2010*/  BPT.TRAP 0x1 ;  /* 0x000000040000795c */ /* 0x000fe20000300000 */
.L_x_31:
[----:B------:R-:W-:-:S13]  /*2020*/  ISETP.NE.AND P1, PT, R57, RZ, PT ;  /* 0x000000ff3900720c */ /* 0x000fda0003f25270 */
[----:B-12---:R-:W-:-:S05]  /*2030*/  @P1 LEA R4, R3, UR41, 0x3 ;  /* 0x0000002903041c11 */ /* 0x006fca000f8e18ff */
[----:B------:R-:W-:-:S05]  /*2040*/  @P1 VIADD R5, R4, 0x70 ;  /* 0x0000007004051836 */ /* 0x000fca0000000000 */
[----:B------:R-:W-:-:S04]  /*2050*/  @P1 PRMT R5, R56, 0x654, R5 ;  /* 0x0000065438051816 */ /* 0x000fc80000000005 */
[----:B------:R1:W-:Y:S01]  /*2060*/  @P1 SYNCS.ARRIVE.TRANS64.RED.A1T0 RZ, [R5+URZ], RZ ;  /* 0x000000ff05ff19a7 */ /* 0x0003e2000810043f */
[----:B------:R-:W-:-:S13]  /*2070*/  ISETP.GT.U32.AND P1, PT, R16, 0x1, PT ;  /* 0x000000011000780c */ /* 0x000fda0003f24070 */
[----:B-1----:R-:W-:Y:S05]  /*2080*/  @P1 BRA `(.L_x_32) ;  /* 0x0000000000041947 */ /* 0x002fea0003800000 */
[----:B------:R-:W-:Y:S01]  /*2090*/  BPT.TRAP 0x1 ;  /* 0x000000040000795c */ /* 0x000fe20000300000 */
.L_x_32:
[----:B------:R-:W-:Y:S01]  /*20a0*/  UIADD3 UR8, UR8, 0x1, URZ ;  /* 0x0000000108087890 */ /* 0x000fe2000fffe03f */
[C---:B------:R-:W-:Y:S01]  /*20b0*/  ISETP.GT.AND P2, PT, R0.reuse, 0x1, PT ;  /* 0x000000010000780c */ /* 0x040fe20003f44270 */
[----:B------:R-:W-:Y:S02]  /*20c0*/  VIADD R3, R3, 0x1 ;  /* 0x0000000103037836 */ /* 0x000fe40000000000 */
[----:B------:R-:W-:Y:S01]  /*20d0*/  UISETP.NE.AND UP0, UPT, UR8, 0xe, UPT ;  /* 0x0000000e0800788c */ /* 0x000fe2000bf05270 */
[----:B------:R-:W-:Y:S02]  /*20e0*/  VIADD R0, R0, 0xffffffff ;  /* 0xffffffff00007836 */ /* 0x000fe40000000000 */
[C---:B------:R-:W-:Y:S01]  /*20f0*/  ISETP.NE.AND P1, PT, R3.reuse, 0xe, PT ;  /* 0x0000000e0300780c */ /* 0x040fe20003f25270 */
[----:B------:R-:W-:Y:S02]  /*2100*/  USEL UR4, URZ, 0x1, UP0 ;  /* 0x000000013f047887 */ /* 0x000fe40008000000 */
[----:B------:R-:W-:Y:S01]  /*2110*/  USEL UR8, UR8, URZ, UP0 ;  /* 0x0000003f08087287 */ /* 0x000fe20008000000 */
[----:B------:R-:W-:-:S03]  /*2120*/  SEL R3, R3, RZ, P1 ;  /* 0x000000ff03037207 */ /* 0x000fc60000800000 */
[----:B------:R-:W-:Y:S01]  /*2130*/  LOP3.LUT R6, R6, UR4, RZ, 0x3c, !PT ;  /* 0x0000000406067c12 */ /* 0x000fe2000f8e3cff */
[----:B------:R-:W-:Y:S07]  /*2140*/  @P2 BRA `(.L_x_33) ;  /* 0xfffffffc000c2947 */ /* 0x000fee000383ffff */
.L_x_26:
[----:B------:R-:W1:Y:S01]  /*2150*/  LDC R0, c[0x0][0x28c] ;  /* 0x0000a300ff007b82 */ /* 0x000e620000000800 */
[----:B------:R2:W-:Y:S01]  /*2160*/  SYNCS.ARRIVE.TRANS64.A1T0 RZ, [R64+UR47], RZ ;  /* 0x000000ff40ff79a7 */ /* 0x0005e2000810002f */
[----:B-1----:R-:W-:-:S13]  /*2170*/  ISETP.GE.AND P1, PT, R0, 0x1, PT ;  /* 0x000000010000780c */ /* 0x002fda0003f26270 */
[----:B--2---:R-:W-:Y:S05]  /*2180*/  @!P1 BRA `(.L_x_34) ;  /* 0x00000000004c9947 */ /* 0x004fea0003800000 */
[----:B------:R-:W-:Y:S05]  /*2190*/  @!P0 BRA `(.L_x_35) ;  /* 0x0000000000048947 */ /* 0x000fea0003800000 */
[----:B------:R-:W-:Y:S01]  /*21a0*/  BPT.TRAP 0x1 ;  /* 0x000000040000795c */ /* 0x000fe20000300000 */
.L_x_35:
[----:B------:R-:W-:Y:S01]  /*21b0*/  ISETP.NE.AND P0, PT, R57, RZ, PT ;  /* 0x000000ff3900720c */ /* 0x000fe20003f05270 */
[----:B------:R-:W-:Y:S01]  /*21c0*/  BSSY B0, `(.L_x_36) ;  /* 0x000000d000007945 */ /* 0x000fe20003800000 */
[----:B------:R-:W-:-:S11]  /*21d0*/  ISETP.GT.U32.AND P1, PT, R16, 0x1, PT ;  /* 0x000000011000780c */ /* 0x000fd60003f24070 */
[----:B------:R-:W-:Y:S05]  /*21e0*/  @!P0 BRA `(.L_x_37) ;  /* 0x0000000000288947 */ /* 0x000fea0003800000 */
[----:B------:R-:W-:-:S04]  /*21f0*/  UIADD3 UR6, UR43, UR38, URZ ;  /* 0x000000262b067290 */ /* 0x000fc8000fffe03f */
[----:B------:R-:W-:-:S04]  /*2200*/  USHF.R.U32.HI UR4, URZ, 0x1, UR6 ;  /* 0x000000013f047899 */ /* 0x000fc80008011606 */
[----:B------:R-:W-:-:S04]  /*2210*/  UIMAD.WIDE.U32 UR4, UR4, -0x6db6db6d, URZ ;  /* 0x92492493040478a5 */ /* 0x000fc8000f8e003f */
[----:B------:R-:W-:-:S04]  /*2220*/  USHF.R.U32.HI UR4, URZ, 0x2, UR5 ;  /* 0x000000023f047899 */ /* 0x000fc80008011605 */
[----:B------:R-:W-:-:S04]  /*2230*/  UIMAD UR6, UR4, -0xe, UR6 ;  /* 0xfffffff2040678a4 */ /* 0x000fc8000f8e0206 */
[----:B------:R-:W-:-:S04]  /*2240*/  ULEA UR6, UR6, UR41, 0x3 ;  /* 0x0000002906067291 */ /* 0x000fc8000f8e183f */
[----:B------:R-:W-:-:S06]  /*2250*/  UIADD3 UR6, UR6, 0x70, URZ ;  /* 0x0000007006067890 */ /* 0x000fcc000fffe03f */
[----:B------:R-:W-:-:S05]  /*2260*/  IMAD.U32 R3, RZ, RZ, UR6 ;  /* 0x00000006ff037e24 */ /* 0x000fca000f8e00ff */
[----:B------:R-:W-:-:S04]  /*2270*/  PRMT R0, R56, 0x654, R3 ;  /* 0x0000065438007816 */ /* 0x000fc80000000003 */
[----:B------:R1:W-:Y:S03]  /*2280*/  SYNCS.ARRIVE.TRANS64.RED.A1T0 RZ, [R0+URZ], RZ ;  /* 0x000000ff00ff79a7 */ /* 0x0003e6000810043f */
.L_x_37:
[----:B------:R-:W-:Y:S05]  /*2290*/  BSYNC B0 ;  /* 0x0000000000007941 */ /* 0x000fea0003800000 */
.L_x_36:
[----:B------:R-:W-:Y:S05]  /*22a0*/  @P1 BRA `(.L_x_34) ;  /* 0x0000000000041947 */ /* 0x000fea0003800000 */
[----:B------:R-:W-:Y:S01]  /*22b0*/  BPT.TRAP 0x1 ;  /* 0x000000040000795c */ /* 0x000fe20000300000 */
.L_x_34:
[----:B-1----:R-:W-:Y:S01]  /*22c0*/  SHF.L.U32 R0, R73, 0x1f, RZ ;  /* 0x0000001f49007819 */ /* 0x002fe200000006ff */
[----:B------:R-:W-:Y:S01]  /*22d0*/  UIADD3 UR38, UR46, UR38, URZ ;  /* 0x000000262e267290 */ /* 0x000fe2000fffe03f */
[----:B------:R-:W1:Y:S01]  /*22e0*/  LDC R7, c[0x0][0x288] ;  /* 0x0000a200ff077b82 */ /* 0x000e620000000800 */
[----:B------:R-:W-:Y:S01]  /*22f0*/  UISETP.GE.U32.AND UP1, UPT, UR46, 0xe, UPT ;  /* 0x0000000e2e00788c */ /* 0x000fe2000bf26070 */
[----:B------:R-:W-:Y:S01]  /*2300*/  IMAD.SHL.U32 R8, R62, 0x2, RZ ;  /* 0x000000023e087824 */ /* 0x000fe200078e00ff */
[----:B------:R-:W-:Y:S02]  /*2310*/  UISETP.GT.U32.AND UP0, UPT, UR38, 0xd, UPT ;  /* 0x0000000d2600788c */ /* 0x000fe4000bf04070 */
[----:B------:R-:W-:Y:S02]  /*2320*/  USHF.R.U32.HI UR4, URZ, 0x1, UR38 ;  /* 0x000000013f047899 */ /* 0x000fe40008011626 */
[----:B------:R-:W-:Y:S01]  /*2330*/  UISETP.LT.U32.AND UP0, UPT, UR46, 0xe, UP0 ;  /* 0x0000000e2e00788c */ /* 0x000fe20008701070 */
[----:B------:R-:W2:Y:S01]  /*2340*/  SYNCS.PHASECHK.TRANS64.TRYWAIT P0, [R63+UR42+0x10], R0 ;  /* 0x000010003f0075a7 */ /* 0x000ea2000800016a */
[----:B------:R-:W-:Y:S01]  /*2350*/  UIMAD.WIDE.U32 UR4, UR4, -0x6db6db6d, URZ ;  /* 0x92492493040478a5 */ /* 0x000fe2000f8e003f */
[----:B------:R-:W-:Y:S01]  /*2360*/  SHF.R.S32.HI R9, RZ, 0x1f, R8 ;  /* 0x0000001fff097819 */ /* 0x000fe20000011408 */
[----:B------:R-:W-:-:S02]  /*2370*/  USEL UR6, URZ, 0x1, !UP0 ;  /* 0x000000013f067887 */ /* 0x000fc4000c000000 */
[----:B------:R-:W-:Y:S02]  /*2380*/  USHF.R.U32.HI UR4, URZ, 0x2, UR5 ;  /* 0x000000023f047899 */ /* 0x000fe40008011605 */
[----:B------:R-:W-:Y:S02]  /*2390*/  ULOP3.LUT UR39, UR39, UR6, URZ, 0x3c, !UPT ;  /* 0x0000000627277292 */ /* 0x000fe4000f8e3c3f */
[----:B------:R-:W-:Y:S02]  /*23a0*/  UIMAD UR38, UR4, -0xe, UR38 ;  /* 0xfffffff2042678a4 */ /* 0x000fe4000f8e0226 */
[----:B------:R-:W-:Y:S01]  /*23b0*/  @UP1 ULOP3.LUT UR39, UR39, 0x1, UR4, 0x78, !UPT ;  /* 0x0000000127271892 */ /* 0x000fe2000f8e7804 */
[----:B-12---:R-:W-:Y:S11]  /*23c0*/  @!P0 BRA `(.L_x_38) ;  /* 0x0000004000a48947 */ /* 0x006ff60003800000 */
.L_x_138:
[----:B-1----:R-:W-:Y:S01]  /*23d0*/  IMAD.SHL.U32 R0, R19, 0x40, RZ ;  /* 0x0000004013007824 */ /* 0x002fe200078e00ff */
[----:B------:R-:W-:Y:S01]  /*23e0*/  ULDC UR6, c[0x0][0x284] ;  /* 0x0000a10000067ab9 */ /* 0x000fe20000000800 */
[----:B------:R-:W-:Y:S01]  /*23f0*/  IMAD.SHL.U32 R14, R22, 0x40, RZ ;  /* 0x00000040160e7824 */ /* 0x000fe200078e00ff */
[----:B------:R-:W-:Y:S01]  /*2400*/  SHF.R.S32.HI R11, RZ, 0x1f, R2 ;  /* 0x0000001fff0b7819 */ /* 0x000fe20000011402 */
[----:B------:R-:W-:Y:S01]  /*2410*/  ULDC.64 UR4, c[0x0][0x5d0] ;  /* 0x0001740000047ab9 */ /* 0x000fe20000000a00 */
[----:B------:R-:W-:Y:S01]  /*2420*/  ISETP.GE.AND P0, PT, R0, UR6, PT ;  /* 0x0000000600007c0c */ /* 0x000fe2000bf06270 */
[----:B------:R-:W-:Y:S01]  /*2430*/  IMAD.WIDE.U32 R4, R2, UR4, R8 ;  /* 0x0000000402047c25 */ /* 0x000fe2000f8e0008 */
[----:B------:R-:W-:Y:S02]  /*2440*/  SHF.R.S32.HI R15, RZ, 0x1f, R14 ;  /* 0x0000001fff0f7819 */ /* 0x000fe4000001140e */
[C---:B------:R-:W-:Y:S01]  /*2450*/  ISETP.GE.OR P0, PT, R14.reuse, R7, P0 ;  /* 0x000000070e00720c */ /* 0x040fe20000706670 */
[----:B------:R-:W-:Y:S01]  /*2460*/  IMAD R3, R11, UR4, RZ ;  /* 0x000000040b037c24 */ /* 0x000fe2000f8e02ff */
[----:B------:R-:W-:-:S03]  /*2470*/  IADD3 R4, P1, R14, R4, RZ ;  /* 0x000000040e047210 */ /* 0x000fc60007f3e0ff */
[----:B------:R-:W-:-:S05]  /*2480*/  IMAD R3, R2, UR5, R3 ;  /* 0x0000000502037c24 */ /* 0x000fca000f8e0203 */
[----:B------:R-:W-:-:S03]  /*2490*/  IADD3.X R5, R15, R5, R3, P1, !PT ;  /* 0x000000050f057210 */ /* 0x000fc60000ffe403 */
[----:B------:R-:W-:Y:S05]  /*24a0*/  @P0 BRA `(.L_x_39) ;  /* 0x0000002000a80947 */ /* 0x000fea0003800000 */
[----:B------:R-:W1:Y:S01]  /*24b0*/  LDC.64 R76, c[0x0][0x5c8] ;  /* 0x00017200ff4c7b82 */ /* 0x000e620000000a00 */
[----:B-----5:R-:W-:Y:S01]  /*24c0*/  FSETP.NEU.AND P0, PT, R59, RZ, PT ;  /* 0x000000ff3b00720b */ /* 0x020fe20003f0d000 */
[----:B------:R-:W-:Y:S01]  /*24d0*/  IMAD R3, R62, -0x2, R7 ;  /* 0xfffffffe3e037824 */ /* 0x000fe200078e0207 */
[----:B------:R-:W-:Y:S01]  /*24e0*/  BSSY B0, `(.L_x_39) ;  /* 0x0000226000007945 */ /* 0x000fe20003800000 */
[----:B------:R-:W-:-:S04]  /*24f0*/  IMAD.WIDE R68, R19, 0x40, R60 ;  /* 0x0000004013447825 */ /* 0x000fc800078e023c */
[----:B------:R-:W-:Y:S02]  /*2500*/  IMAD.IADD R3, R3, 0x1, -R14 ;  /* 0x0000000103037824 */ /* 0x000fe400078e0a0e */
[----:B------:R-:W-:-:S03]  /*2510*/  IMAD.IADD R0, R67, 0x1, -R0 ;  /* 0x0000000143007824 */ /* 0x000fc600078e0a00 */
[----:B------:R-:W-:-:S04]  /*2520*/  ISETP.GT.AND P1, PT, R3, RZ, PT ;  /* 0x000000ff0300720c */ /* 0x000fc80003f24270 */
[----:B------:R-:W-:Y:S01]  /*2530*/  ISETP.GT.AND P2, PT, R0, RZ, P1 ;  /* 0x000000ff0000720c */ /* 0x000fe20000f44270 */
[-C--:B-1----:R-:W-:Y:S02]  /*2540*/  IMAD R6, R69, R76.reuse, RZ ;  /* 0x0000004c45067224 */ /* 0x082fe400078e02ff */
[----:B------:R-:W-:-:S04]  /*2550*/  IMAD.WIDE.U32 R70, R68, R76, R4 ;  /* 0x0000004c44467225 */ /* 0x000fc800078e0004 */
[----:B------:R-:W-:-:S04]  /*2560*/  IMAD R5, R68, R77, R6 ;  /* 0x0000004d44057224 */ /* 0x000fc800078e0206 */
[----:B------:R-:W-:Y:S01]  /*2570*/  IMAD.IADD R7, R71, 0x1, R5 ;  /* 0x0000000147077824 */ /* 0x000fe200078e0205 */
[----:B------:R-:W-:Y:S06]  /*2580*/  @!P0 BRA `(.L_x_40) ;  /* 0x0000001400dc8947 */ /* 0x000fec0003800000 */
[----:B------:R-:W1:Y:S01]  /*2590*/  LDC.64 R74, c[0x0][0x5b8] ;  /* 0x00016e00ff4a7b82 */ /* 0x000e620000000a00 */
[----:B------:R-:W-:-:S07]  /*25a0*/  ULDC.64 UR4, c[0x0][0x5c0] ;  /* 0x0001700000047ab9 */ /* 0x000fce0000000a00 */
[----:B------:R-:W2:Y:S08]  /*25b0*/  LDC.64 R78, c[0x0][0x5b0] ;  /* 0x00016c00ff4e7b82 */ /* 0x000eb00000000a00 */
[----:B------:R-:W0:Y:S01]  /*25c0*/  LDC.64 R80, c[0x0][0x5a8] ;  /* 0x00016a00ff507b82 */ /* 0x000e220000000a00 */
[-C--:B-1----:R-:W-:Y:S02]  /*25d0*/  IMAD R6, R11, R74.reuse, RZ ;  /* 0x0000004a0b067224 */ /* 0x082fe400078e02ff */
[----:B------:R-:W-:-:S04]  /*25e0*/  IMAD.WIDE.U32 R4, R2, R74, R8 ;  /* 0x0000004a02047225 */ /* 0x000fc800078e0008 */
[----:B------:R-:W-:Y:S01]  /*25f0*/  IMAD R71, R2, R75, R6 ;  /* 0x0000004b02477224 */ /* 0x000fe200078e0206 */
[----:B------:R-:W-:Y:S01]  /*2600*/  IADD3 R10, P0, R14, R4, RZ ;  /* 0x000000040e0a7210 */ /* 0x000fe20007f1e0ff */
[----:B--2---:R-:W-:-:S03]  /*2610*/  IMAD R4, R69, R78, RZ ;  /* 0x0000004e45047224 */ /* 0x004fc600078e02ff */
[----:B------:R-:W-:Y:S01]  /*2620*/  IADD3.X R11, R15, R5, R71, P0, !PT ;  /* 0x000000050f0b7210 */ /* 0x000fe200007fe447 */
[C---:B------:R-:W-:Y:S02]  /*2630*/  IMAD R75, R68.reuse, R79, R4 ;  /* 0x0000004f444b7224 */ /* 0x040fe400078e0204 */
[----:B------:R-:W-:-:S04]  /*2640*/  IMAD.WIDE.U32 R4, R68, R78, R10 ;  /* 0x0000004e44047225 */ /* 0x000fc800078e000a */
[----:B------:R-:W-:Y:S01]  /*2650*/  IMAD.IADD R5, R5, 0x1, R75 ;  /* 0x0000000105057824 */ /* 0x000fe200078e024b */
[----:B0-----:R-:W-:-:S04]  /*2660*/  LEA R12, P0, R4, R80, 0x2 ;  /* 0x00000050040c7211 */ /* 0x001fc800078010ff */
[----:B------:R-:W-:-:S05]  /*2670*/  LEA.HI.X R13, R4, R81, R5, 0x2, P0 ;  /* 0x00000051040d7211 */ /* 0x000fca00000f1405 */
[----:B------:R0:W2:Y:S01]  /*2680*/  @P2 LDG.E.LTC128B R19, desc[UR36][R12.64] ;  /* 0x000000240c132981 */ /* 0x0000a2000c1e1920 */
[----:B------:R-:W-:Y:S01]  /*2690*/  IMAD.WIDE.U32 R4, R68, R78, R14 ;  /* 0x0000004e44047225 */ /* 0x000fe200078e000e */
[----:B------:R-:W-:Y:S01]  /*26a0*/  LEA R6, P3, R70, UR4, 0x2 ;  /* 0x0000000446067c11 */ /* 0x000fe2000f8610ff */
[----:B------:R-:W-:Y:S01]  /*26b0*/  BSSY B1, `(.L_x_41) ;  /* 0x0000014000017945 */ /* 0x000fe20003800000 */
[----:B------:R-:W-:Y:S02]  /*26c0*/  IADD3 R20, P0, R8, R4, RZ ;  /* 0x0000000408147210 */ /* 0x000fe40007f1e0ff */
[----:B------:R-:W-:Y:S02]  /*26d0*/  LEA.HI.X R7, R70, UR5, R7, 0x2, P3 ;  /* 0x0000000546077c11 */ /* 0x000fe400098f1407 */
[----:B------:R-:W-:Y:S01]  /*26e0*/  IADD3.X R21, R9, R75, R5, P0, !PT ;  /* 0x0000004b09157210 */ /* 0x000fe200007fe405 */
[----:B0-----:R-:W-:Y:S01]  /*26f0*/  IMAD.SHL.U32 R12, R78, 0x8, RZ ;  /* 0x000000084e0c7824 */ /* 0x001fe200078e00ff */
[----:B------:R-:W-:-:S02]  /*2700*/  ISETP.GT.AND P0, PT, R3, 0x1, PT ;  /* 0x000000010300780c */ /* 0x000fc40003f04270 */
[----:B------:R-:W-:Y:S01]  /*2710*/  SHF.L.U64.HI R13, R78, 0x3, R79 ;  /* 0x000000034e0d7819 */ /* 0x000fe2000001024f */
[----:B------:R-:W-:Y:S01]  /*2720*/  IMAD.WIDE.U32 R20, R2, R74, R20 ;  /* 0x0000004a02147225 */ /* 0x000fe200078e0014 */
[----:B------:R-:W-:-:S03]  /*2730*/  ISETP.GT.AND P3, PT, R0, RZ, P0 ;  /* 0x000000ff0000720c */ /* 0x000fc60000764270 */
[----:B------:R-:W-:Y:S01]  /*2740*/  IMAD.WIDE.U32 R68, R68, R78, R12 ;  /* 0x0000004e44447225 */ /* 0x000fe200078e000c */
[----:B--2---:R-:W-:-:S05]  /*2750*/  LOP3.LUT R4, R19, 0xffffe000, RZ, 0xc0, !PT ;  /* 0xffffe00013047812 */ /* 0x004fca00078ec0ff */
[----:B------:R-:W-:Y:S01]  /*2760*/  FMUL R5, R4, R59 ;  /* 0x0000003b04057220 */ /* 0x000fe20000400000 */
[----:B------:R-:W-:-:S03]  /*2770*/  LEA R4, P4, R20, R80, 0x2 ;  /* 0x0000005014047211 */ /* 0x000fc600078810ff */
[----:B------:R-:W-:Y:S01]  /*2780*/  FFMA R83, R24, R58, R5 ;  /* 0x0000003a18537223 */ /* 0x000fe20000000005 */
[----:B------:R-:W-:-:S04]  /*2790*/  IMAD.IADD R5, R71, 0x1, R21 ;  /* 0x0000000147057824 */ /* 0x000fc800078e0215 */
[----:B------:R-:W-:Y:S02]  /*27a0*/  F2FP.TF32.F32.PACK_B R83, R83 ;  /* 0x00000053ff53723e */ /* 0x000fe400024050ff */
[----:B------:R-:W-:-:S03]  /*27b0*/  LEA.HI.X R5, R20, R81, R5, 0x2, P4 ;  /* 0x0000005114057211 */ /* 0x000fc600020f1405 */
[----:B------:R0:W-:Y:S01]  /*27c0*/  @P2 STG.E desc[UR36][R6.64], R83 ;  /* 0x0000005306002986 */ /* 0x0001e2000c101924 */
[----:B------:R-:W-:Y:S05]  /*27d0*/  @!P3 BRA `(.L_x_42) ;  /* 0x000000000004b947 */ /* 0x000fea0003800000 */
[----:B------:R1:W5:Y:S02]  /*27e0*/  LDG.E.LTC128B R19, desc[UR36][R4.64+0x4] ;  /* 0x0000042404137981 */ /* 0x000364000c1e1920 */
.L_x_42:
[----:B------:R-:W-:Y:S05]  /*27f0*/  BSYNC B1 ;  /* 0x0000000000017941 */ /* 0x000fea0003800000 */
.L_x_41:
[----:B-----5:R-:W-:Y:S01]  /*2800*/  LOP3.LUT R12, R19, 0xffffe000, RZ, 0xc0, !PT ;  /* 0xffffe000130c7812 */ /* 0x020fe200078ec0ff */
[----:B------:R-:W-:Y:S01]  /*2810*/  IMAD.IADD R75, R75, 0x1, R69 ;  /* 0x000000014b4b7824 */ /* 0x000fe200078e0245 */
[----:B------:R-:W-:Y:S02]  /*2820*/  IADD3 R10, P2, R10, R68, RZ ;  /* 0x000000440a0a7210 */ /* 0x000fe40007f5e0ff */
[----:B------:R-:W-:Y:S01]  /*2830*/  ISETP.GT.AND P1, PT, R0, 0x8, P1 ;  /* 0x000000080000780c */ /* 0x000fe20000f24270 */
[----:B------:R-:W-:Y:S02]  /*2840*/  FMUL R12, R12, R59 ;  /* 0x0000003b0c0c7220 */ /* 0x000fe40000400000 */
[----:B------:R-:W-:Y:S02]  /*2850*/  IMAD.X R11, R75, 0x1, R11, P2 ;  /* 0x000000014b0b7824 */ /* 0x000fe400010e060b */
[----:B------:R-:W-:Y:S01]  /*2860*/  FFMA R25, R25, R58, R12 ;  /* 0x0000003a19197223 */ /* 0x000fe2000000000c */
[----:B------:R-:W-:-:S04]  /*2870*/  LEA R12, P2, R10, R80, 0x2 ;  /* 0x000000500a0c7211 */ /* 0x000fc800078410ff */
[----:B------:R-:W-:Y:S02]  /*2880*/  F2FP.TF32.F32.PACK_B R25, R25 ;  /* 0x00000019ff19723e */ /* 0x000fe400024050ff */
[----:B------:R-:W-:-:S03]  /*2890*/  LEA.HI.X R13, R10, R81, R11, 0x2, P2 ;  /* 0x000000510a0d7211 */ /* 0x000fc600010f140b */
[----:B------:R2:W-:Y:S04]  /*28a0*/  @P3 STG.E desc[UR36][R6.64+0x4], R25 ;  /* 0x0000041906003986 */ /* 0x0005e8000c101924 */
[----:B------:R-:W3:Y:S01]  /*28b0*/  @P1 LDG.E.LTC128B R19, desc[UR36][R12.64] ;  /* 0x000000240c131981 */ /* 0x000ee2000c1e1920 */
[----:B------:R-:W-:Y:S01]  /*28c0*/  IADD3 R14, P2, P3, R8, R68, R14 ;  /* 0x00000044080e7210 */ /* 0x000fe20007b5e00e */
[----:B------:R-:W-:Y:S01]  /*28d0*/  BSSY B1, `(.L_x_43) ;  /* 0x0000011000017945 */ /* 0x000fe20003800000 */
[C---:B------:R-:W-:Y:S02]  /*28e0*/  SHF.L.U64.HI R11, R76.reuse, 0x5, R77 ;  /* 0x000000054c0b7819 */ /* 0x040fe4000001024d */
[----:B------:R-:W-:Y:S02]  /*28f0*/  IADD3.X R15, R9, R75, R15, P2, P3 ;  /* 0x0000004b090f7210 */ /* 0x000fe400017e640f */
[----:B------:R-:W-:-:S02]  /*2900*/  LEA R10, P2, R76, R6, 0x5 ;  /* 0x000000064c0a7211 */ /* 0x000fc400078428ff */
[----:B------:R-:W-:Y:S01]  /*2910*/  ISETP.GT.AND P0, PT, R0, 0x8, P0 ;  /* 0x000000080000780c */ /* 0x000fe20000704270 */
[----:B------:R-:W-:-:S04]  /*2920*/  IMAD.WIDE.U32 R14, R2, R74, R14 ;  /* 0x0000004a020e7225 */ /* 0x000fc800078e000e */
[----:B------:R-:W-:Y:S02]  /*2930*/  IMAD.X R11, R11, 0x1, R7, P2 ;  /* 0x000000010b0b7824 */ /* 0x000fe400010e0607 */
[----:B------:R-:W-:Y:S01]  /*2940*/  IMAD.IADD R2, R71, 0x1, R15 ;  /* 0x0000000147027824 */ /* 0x000fe200078e020f */
[----:B---3--:R-:W-:-:S05]  /*2950*/  LOP3.LUT R8, R19, 0xffffe000, RZ, 0xc0, !PT ;  /* 0xffffe00013087812 */ /* 0x008fca00078ec0ff */
[----:B------:R-:W-:Y:S01]  /*2960*/  FMUL R9, R8, R59 ;  /* 0x0000003b08097220 */ /* 0x000fe20000400000 */
[----:B------:R-:W-:-:S03]  /*2970*/  LEA R8, P3, R14, R80, 0x2 ;  /* 0x000000500e087211 */ /* 0x000fc600078610ff */
[----:B------:R-:W-:Y:S01]  /*2980*/  FFMA R21, R26, R58, R9 ;  /* 0x0000003a1a157223 */ /* 0x000fe20000000009 */
[----:B------:R-:W-:-:S04]  /*2990*/  LEA.HI.X R9, R14, R81, R2, 0x2, P3 ;  /* 0x000000510e097211 */ /* 0x000fc800018f1402 */
[----:B------:R-:W-:-:S05]  /*29a0*/  F2FP.TF32.F32.PACK_B R21, R21 ;  /* 0x00000015ff15723e */ /* 0x000fca00024050ff */
[----:B------:R2:W-:Y:S01]  /*29b0*/  @P1 STG.E desc[UR36][R10.64], R21 ;  /* 0x000000150a001986 */ /* 0x0005e2000c101924 */
[----:B------:R-:W-:Y:S05]  /*29c0*/  @!P0 BRA `(.L_x_44) ;  /* 0x0000000000048947 */ /* 0x000fea0003800000 */
[----:B------:R3:W5:Y:S02]  /*29d0*/  LDG.E.LTC128B R19, desc[UR36][R8.64+0x4] ;  /* 0x0000042408137981 */ /* 0x000764000c1e1920 */
.L_x_44:
[----:B------:R-:W-:Y:S05]  /*29e0*/  BSYNC B1 ;  /* 0x0000000000017941 */ /* 0x000fea0003800000 */
.L_x_43:
[----:B-----5:R-:W-:Y:S01]  /*29f0*/  LOP3.LUT R2, R19, 0xffffe000, RZ, 0xc0, !PT ;  /* 0xffffe00013027812 */ /* 0x020fe200078ec0ff */
[----:B------:R-:W-:Y:S01]  /*2a00*/  BSSY B1, `(.L_x_45) ;  /* 0x0000009000017945 */ /* 0x000fe20003800000 */
[----:B------:R-:W-:-:S03]  /*2a10*/  ISETP.GT.AND P1, PT, R3, 0x8, PT ;  /* 0x000000080300780c */ /* 0x000fc60003f24270 */
[----:B------:R-:W-:Y:S01]  /*2a20*/  FMUL R2, R2, R59 ;  /* 0x0000003b02027220 */ /* 0x000fe20000400000 */
[----:B------:R-:W-:-:S03]  /*2a30*/  ISETP.GT.AND P2, PT, R0, RZ, P1 ;  /* 0x000000ff0000720c */ /* 0x000fc60000f44270 */
[----:B------:R-:W-:-:S05]  /*2a40*/  FFMA R27, R27, R58, R2 ;  /* 0x0000003a1b1b7223 */ /* 0x000fca0000000002 */
[----:B------:R-:W-:-:S05]  /*2a50*/  F2FP.TF32.F32.PACK_B R27, R27 ;  /* 0x0000001bff1b723e */ /* 0x000fca00024050ff */
[----:B------:R4:W-:Y:S01]  /*2a60*/  @P0 STG.E desc[UR36][R10.64+0x4], R27 ;  /* 0x0000041b0a000986 */ /* 0x0009e2000c101924 */
[----:B------:R-:W-:Y:S05]  /*2a70*/  @!P2 BRA `(.L_x_46) ;  /* 0x000000000004a947 */ /* 0x000fea0003800000 */
[----:B------:R0:W5:Y:S02]  /*2a80*/  LDG.E.LTC128B R19, desc[UR36][R4.64+0x20] ;  /* 0x0000202404137981 */ /* 0x000164000c1e1920 */
.L_x_46:
[----:B------:R-:W-:Y:S05]  /*2a90*/  BSYNC B1 ;  /* 0x0000000000017941 */ /* 0x000fea0003800000 */
.L_x_45:
        /* <DEDUP_REMOVED lines=10> */
.L_x_48:
[----:B------:R-:W-:Y:S05]  /*2b40*/  BSYNC B1 ;  /* 0x0000000000017941 */ /* 0x000fea0003800000 */
.L_x_47:
[----:B-----5:R-:W-:Y:S01]  /*2b50*/  LOP3.LUT R2, R19, 0xffffe000, RZ, 0xc0, !PT ;  /* 0xffffe00013027812 */ /* 0x020fe200078ec0ff */
[----:B------:R-:W-:Y:S01]  /*2b60*/  BSSY B1, `(.L_x_49) ;  /* 0x0000008000017945 */ /* 0x000fe20003800000 */
[----:B------:R-:W-:-:S03]  /*2b70*/  ISETP.GT.AND P1, PT, R0, 0x8, P1 ;  /* 0x000000080000780c */ /* 0x000fc60000f24270 */
[----:B------:R-:W-:-:S04]  /*2b80*/  FMUL R2, R2, R59 ;  /* 0x0000003b02027220 */ /* 0x000fc80000400000 */
[----:B------:R-:W-:-:S05]  /*2b90*/  FFMA R29, R29, R58, R2 ;  /* 0x0000003a1d1d7223 */ /* 0x000fca0000000002 */
[----:B------:R-:W-:-:S05]  /*2ba0*/  F2FP.TF32.F32.PACK_B R29, R29 ;  /* 0x0000001dff1d723e */ /* 0x000fca00024050ff */
[----:B------:R0:W-:Y:S01]  /*2bb0*/  @P3 STG.E desc[UR36][R6.64+0x24], R29 ;  /* 0x0000241d06003986 */ /* 0x0001e2000c101924 */
[----:B------:R-:W-:Y:S05]  /*2bc0*/  @!P1 BRA `(.L_x_50) ;  /* 0x0000000000049947 */ /* 0x000fea0003800000 */
[----:B------:R0:W5:Y:S02]  /*2bd0*/  LDG.E.LTC128B R19, desc[UR36][R8.64+0x20] ;  /* 0x0000202408137981 */ /* 0x000164000c1e1920 */
.L_x_50:
[----:B------:R-:W-:Y:S05]  /*2be0*/  BSYNC B1 ;  /* 0x0000000000017941 */ /* 0x000fea0003800000 */
.L_x_49:
[----:B-----5:R-:W-:Y:S01]  /*2bf0*/  LOP3.LUT R2, R19, 0xffffe000, RZ, 0xc0, !PT ;  /* 0xffffe00013027812 */ /* 0x020fe200078ec0ff */
[----:B------:R-:W-:Y:S01]  /*2c00*/  BSSY B1, `(.L_x_51) ;  /* 0x0000008000017945 */ /* 0x000fe20003800000 */
[----:B------:R-:W-:-:S03]  /*2c10*/  ISETP.GT.AND P0, PT, R0, 0x8, P0 ;  /* 0x000000080000780c */ /* 0x000fc60000704270 */
[----:B0-----:R-:W-:-:S04]  /*2c20*/  FMUL R13, R2, R59 ;  /* 0x0000003b020d7220 */ /* 0x001fc80000400000 */
[----:B------:R-:W-:-:S05]  /*2c30*/  FFMA R13, R30, R58, R13 ;  /* 0x0000003a1e0d7223 */ /* 0x000fca000000000d */
[----:B------:R-:W-:-:S05]  /*2c40*/  F2FP.TF32.F32.PACK_B R13, R13 ;  /* 0x0000000dff0d723e */ /* 0x000fca00024050ff */
[----:B------:R0:W-:Y:S01]  /*2c50*/  @P1 STG.E desc[UR36][R10.64+0x20], R13 ;  /* 0x0000200d0a001986 */ /* 0x0001e2000c101924 */
[----:B------:R-:W-:Y:S05]  /*2c60*/  @!P0 BRA `(.L_x_52) ;  /* 0x0000000000048947 */ /* 0x000fea0003800000 */
[----:B------:R0:W5:Y:S02]  /*2c70*/  LDG.E.LTC128B R19, desc[UR36][R8.64+0x24] ;  /* 0x0000242408137981 */ /* 0x000164000c1e1920 */
.L_x_52:
[----:B------:R-:W-:Y:S05]  /*2c80*/  BSYNC B1 ;  /* 0x0000000000017941 */ /* 0x000fea0003800000 */
.L_x_51:
        /* <DEDUP_REMOVED lines=10> */
.L_x_54:
[----:B------:R-:W-:Y:S05]  /*2d30*/  BSYNC B1 ;  /* 0x0000000000017941 */ /* 0x000fea0003800000 */
.L_x_53:
[----:B-----5:R-:W-:Y:S01]  /*2d40*/  LOP3.LUT R2, R19, 0xffffe000, RZ, 0xc0, !PT ;  /* 0xffffe00013027812 */ /* 0x020fe200078ec0ff */
[----:B------:R-:W-:Y:S01]  /*2d50*/  BSSY B1, `(.L_x_55) ;  /* 0x0000009000017945 */ /* 0x000fe20003800000 */
[----:B------:R-:W-:-:S03]  /*2d60*/  ISETP.GT.AND P0, PT, R3, 0x11, PT ;  /* 0x000000110300780c */ /* 0x000fc60003f04270 */
[----:B0-----:R-:W-:Y:S01]  /*2d70*/  FMUL R13, R2, R59 ;  /* 0x0000003b020d7220 */ /* 0x001fe20000400000 */
[----:B------:R-:W-:-:S03]  /*2d80*/  ISETP.GT.AND P3, PT, R0, RZ, P0 ;  /* 0x000000ff0000720c */ /* 0x000fc60000764270 */
[----:B------:R-:W-:-:S05]  /*2d90*/  FFMA R13, R32, R58, R13 ;  /* 0x0000003a200d7223 */ /* 0x000fca000000000d */
[----:B------:R-:W-:-:S05]  /*2da0*/  F2FP.TF32.F32.PACK_B R13, R13 ;  /* 0x0000000dff0d723e */ /* 0x000fca00024050ff */
[----:B------:R0:W-:Y:S01]  /*2db0*/  @P2 STG.E desc[UR36][R6.64+0x40], R13 ;  /* 0x0000400d06002986 */ /* 0x0001e2000c101924 */
[----:B------:R-:W-:Y:S05]  /*2dc0*/  @!P3 BRA `(.L_x_56) ;  /* 0x000000000004b947 */ /* 0x000fea0003800000 */
[----:B------:R0:W5:Y:S02]  /*2dd0*/  LDG.E.LTC128B R19, desc[UR36][R4.64+0x44] ;  /* 0x0000442404137981 */ /* 0x000164000c1e1920 */
.L_x_56:
[----:B------:R-:W-:Y:S05]  /*2de0*/  BSYNC B1 ;  /* 0x0000000000017941 */ /* 0x000fea0003800000 */
.L_x_55:
        /* <DEDUP_REMOVED lines=9> */
.L_x_58:
[----:B------:R-:W-:Y:S05]  /*2e80*/  BSYNC B1 ;  /* 0x0000000000017941 */ /* 0x000fea0003800000 */
.L_x_57:
        /* <DEDUP_REMOVED lines=9> */
.L_x_60:
[----:B------:R-:W-:Y:S05]  /*2f20*/  BSYNC B1 ;  /* 0x0000000000017941 */ /* 0x000fea0003800000 */
.L_x_59:
        /* <DEDUP_REMOVED lines=10> */
.L_x_62:
[----:B------:R-:W-:Y:S05]  /*2fd0*/  BSYNC B1 ;  /* 0x0000000000017941 */ /* 0x000fea0003800000 */
.L_x_61:
        /* <DEDUP_REMOVED lines=10> */
.L_x_64:
[----:B------:R-:W-:Y:S05]  /*3080*/  BSYNC B1 ;  /* 0x0000000000017941 */ /* 0x000fea0003800000 */
.L_x_63:
        /* <DEDUP_REMOVED lines=9> */
.L_x_66:
[----:B------:R-:W-:Y:S05]  /*3120*/  BSYNC B1 ;  /* 0x0000000000017941 */ /* 0x000fea0003800000 */
.L_x_65:
        /* <DEDUP_REMOVED lines=9> */
.L_x_68:
[----:B------:R-:W-:Y:S05]  /*31c0*/  BSYNC B1 ;  /* 0x0000000000017941 */ /* 0x000fea0003800000 */
.L_x_67:
        /* <DEDUP_REMOVED lines=10> */
.L_x_70:
[----:B------:R-:W-:Y:S05]  /*3270*/  BSYNC B1 ;  /* 0x0000000000017941 */ /* 0x000fea0003800000 */
.L_x_69:
        /* <DEDUP_REMOVED lines=10> */
.L_x_72:
[----:B------:R-:W-:Y:S05]  /*3320*/  BSYNC B1 ;  /* 0x0000000000017941 */ /* 0x000fea0003800000 */
.L_x_71:
        /* <DEDUP_REMOVED lines=9> */
.L_x_74:
[----:B------:R-:W-:Y:S05]  /*33c0*/  BSYNC B1 ;  /* 0x0000000000017941 */ /* 0x000fea0003800000 */
.L_x_73:
        /* <DEDUP_REMOVED lines=9> */
.L_x_76:
[----:B------:R-:W-:Y:S05]  /*3460*/  BSYNC B1 ;  /* 0x0000000000017941 */ /* 0x000fea0003800000 */
.L_x_75:
        /* <DEDUP_REMOVED lines=10> */
.L_x_78:
[----:B------:R-:W-:Y:S05]  /*3510*/  BSYNC B1 ;  /* 0x0000000000017941 */ /* 0x000fea0003800000 */
.L_x_77:
        /* <DEDUP_REMOVED lines=10> */
.L_x_80:
[----:B------:R-:W-:Y:S05]  /*35c0*/  BSYNC B1 ;  /* 0x0000000000017941 */ /* 0x000fea0003800000 */
.L_x_79:
        /* <DEDUP_REMOVED lines=9> */
.L_x_82:
[----:B------:R-:W-:Y:S05]  /*3660*/  BSYNC B1 ;  /* 0x0000000000017941 */ /* 0x000fea0003800000 */
.L_x_81:
        /* <DEDUP_REMOVED lines=9> */
.L_x_84:
[----:B------:R-:W-:Y:S05]  /*3700*/  BSYNC B1 ;  /* 0x0000000000017941 */ /* 0x000fea0003800000 */
.L_x_83:
        /* <DEDUP_REMOVED lines=10> */
.L_x_86:
[----:B------:R-:W-:Y:S05]  /*37b0*/  BSYNC B1 ;  /* 0x0000000000017941 */ /* 0x000fea0003800000 */
.L_x_85:
        /* <DEDUP_REMOVED lines=10> */
.L_x_88:
[----:B------:R-:W-:Y:S05]  /*3860*/  BSYNC B1 ;  /* 0x0000000000017941 */ /* 0x000fea0003800000 */
.L_x_87:
        /* <DEDUP_REMOVED lines=9> */
.L_x_90:
[----:B------:R-:W-:Y:S05]  /*3900*/  BSYNC B1 ;  /* 0x0000000000017941 */ /* 0x000fea0003800000 */
.L_x_89:
        /* <DEDUP_REMOVED lines=9> */
.L_x_92:
[----:B------:R-:W-:Y:S05]  /*39a0*/  BSYNC B1 ;  /* 0x0000000000017941 */ /* 0x000fea0003800000 */
.L_x_91:
        /* <DEDUP_REMOVED lines=10> */
.L_x_94:
[----:B------:R-:W-:Y:S05]  /*3a50*/  BSYNC B1 ;  /* 0x0000000000017941 */ /* 0x000fea0003800000 */
.L_x_93:
[----:B-----5:R-:W-:Y:S01]  /*3a60*/  LOP3.LUT R2, R19, 0xffffe000, RZ, 0xc0, !PT ;  /* 0xffffe00013027812 */ /* 0x020fe200078ec0ff */
[----:B------:R-:W-:Y:S01]  /*3a70*/  BSSY B1, `(.L_x_95) ;  /* 0x000000b000017945 */ /* 0x000fe20003800000 */
[----:B------:R-:W-:Y:S01]  /*3a80*/  ISETP.GT.AND P0, PT, R3, 0x39, PT ;  /* 0x000000390300780c */ /* 0x000fe20003f04270 */
[----:B------:R-:W-:Y:S02]  /*3a90*/  @P2 IMAD.MOV.U32 R3, RZ, RZ, R7 ;  /* 0x000000ffff032224 */ /* 0x000fe400078e0007 */
[----:B0-----:R-:W-:Y:S01]  /*3aa0*/  FMUL R13, R2, R59 ;  /* 0x0000003b020d7220 */ /* 0x001fe20000400000 */
[----:B------:R-:W-:Y:S01]  /*3ab0*/  @P2 IMAD.MOV.U32 R2, RZ, RZ, R6 ;  /* 0x000000ffff022224 */ /* 0x000fe200078e0006 */
[----:B------:R-:W-:Y:S02]  /*3ac0*/  ISETP.GT.AND P3, PT, R0, RZ, P0 ;  /* 0x000000ff0000720c */ /* 0x000fe40000764270 */
[----:B------:R-:W-:-:S05]  /*3ad0*/  FFMA R13, R52, R58, R13 ;  /* 0x0000003a340d7223 */ /* 0x000fca000000000d */
[----:B------:R-:W-:-:S05]  /*3ae0*/  F2FP.TF32.F32.PACK_B R13, R13 ;  /* 0x0000000dff0d723e */ /* 0x000fca00024050ff */
[----:B------:R0:W-:Y:S01]  /*3af0*/  @P2 STG.E desc[UR36][R2.64+0xe0], R13 ;  /* 0x0000e00d02002986 */ /* 0x0001e2000c101924 */
[----:B------:R-:W-:Y:S05]  /*3b00*/  @!P3 BRA `(.L_x_96) ;  /* 0x000000000004b947 */ /* 0x000fea0003800000 */
[----:B------:R0:W5:Y:S02]  /*3b10*/  LDG.E.LTC128B R19, desc[UR36][R4.64+0xe4] ;  /* 0x0000e42404137981 */ /* 0x000164000c1e1920 */
.L_x_96:
[----:B------:R-:W-:Y:S05]  /*3b20*/  BSYNC B1 ;  /* 0x0000000000017941 */ /* 0x000fea0003800000 */
.L_x_95:
[----:B0----5:R-:W-:Y:S01]  /*3b30*/  LOP3.LUT R2, R19, 0xffffe000, RZ, 0xc0, !PT ;  /* 0xffffe00013027812 */ /* 0x021fe200078ec0ff */
        /* <DEDUP_REMOVED lines=8> */
.L_x_98:
[----:B------:R-:W-:Y:S05]  /*3bc0*/  BSYNC B1 ;  /* 0x0000000000017941 */ /* 0x000fea0003800000 */
.L_x_97:
[----:B-----5:R-:W-:Y:S01]  /*3bd0*/  LOP3.LUT R2, R19, 0xffffe000, RZ, 0xc0, !PT ;  /* 0xffffe00013027812 */ /* 0x020fe200078ec0ff */
[----:B------:R-:W-:Y:S01]  /*3be0*/  BSSY B1, `(.L_x_99) ;  /* 0x000000a000017945 */ /* 0x000fe20003800000 */
[----:B------:R-:W-:-:S03]  /*3bf0*/  ISETP.GT.AND P0, PT, R0, 0x8, P0 ;  /* 0x000000080000780c */ /* 0x000fc60000704270 */
[----:B------:R-:W-:Y:S01]  /*3c00*/  FMUL R3, R2, R59 ;  /* 0x0000003b02037220 */ /* 0x000fe20000400000 */
[----:B------:R-:W-:-:S03]  /*3c10*/  @P1 IMAD.MOV.U32 R2, RZ, RZ, R10 ;  /* 0x000000ffff021224 */ /* 0x000fc600078e000a */
[----:B-1----:R-:W-:Y:S01]  /*3c20*/  FFMA R5, R54, R58, R3 ;  /* 0x0000003a36057223 */ /* 0x002fe20000000003 */
[----:B------:R-:W-:-:S04]  /*3c30*/  @P1 IMAD.MOV.U32 R3, RZ, RZ, R11 ;  /* 0x000000ffff031224 */ /* 0x000fc800078e000b */
[----:B------:R-:W-:-:S05]  /*3c40*/  F2FP.TF32.F32.PACK_B R5, R5 ;  /* 0x00000005ff05723e */ /* 0x000fca00024050ff */
[----:B------:R1:W-:Y:S01]  /*3c50*/  @P1 STG.E desc[UR36][R2.64+0xe0], R5 ;  /* 0x0000e00502001986 */ /* 0x0003e2000c101924 */
[----:B------:R-:W-:Y:S05]  /*3c60*/  @!P0 BRA `(.L_x_100) ;  /* 0x0000000000048947 */ /* 0x000fea0003800000 */
[----:B------:R0:W5:Y:S02]  /*3c70*/  LDG.E.LTC128B R19, desc[UR36][R8.64+0xe4] ;  /* 0x0000e42408137981 */ /* 0x000164000c1e1920 */
.L_x_100:
[----:B------:R-:W-:Y:S05]  /*3c80*/  BSYNC B1 ;  /* 0x0000000000017941 */ /* 0x000fea0003800000 */
.L_x_99:
[----:B------:R-:W-:Y:S05]  /*3c90*/  @!P0 BRA `(.L_x_101) ;  /* 0x0000000800a88947 */ /* 0x000fea0003800000 */
[----:B-----5:R-:W-:-:S05]  /*3ca0*/  LOP3.LUT R0, R19, 0xffffe000, RZ, 0xc0, !PT ;  /* 0xffffe00013007812 */ /* 0x020fca00078ec0ff */
[----:B------:R-:W-:-:S04]  /*3cb0*/  FMUL R0, R0, R59 ;  /* 0x0000003b00007220 */ /* 0x000fc80000400000 */
[----:B------:R-:W-:-:S05]  /*3cc0*/  FFMA R55, R55, R58, R0 ;  /* 0x0000003a37377223 */ /* 0x000fca0000000000 */
[----:B------:R-:W-:-:S05]  /*3cd0*/  F2FP.TF32.F32.PACK_B R55, R55 ;  /* 0x00000037ff37723e */ /* 0x000fca00024050ff */
[----:B------:R0:W-:Y:S01]  /*3ce0*/  STG.E desc[UR36][R10.64+0xe4], R55 ;  /* 0x0000e4370a007986 */ /* 0x0001e2000c101924 */
[----:B------:R-:W-:Y:S05]  /*3cf0*/  BRA `(.L_x_101) ;  /* 0x0000000800907947 */ /* 0x000fea0003800000 */
.L_x_40:
[----:B------:R-:W-:Y:S01]  /*3d00*/  ISETP.GT.AND P3, PT, R3, 0x1, PT ;  /* 0x000000010300780c */ /* 0x000fe20003f64270 */
[----:B------:R-:W-:Y:S01]  /*3d10*/  ULDC.64 UR4, c[0x0][0x5c0] ;  /* 0x0001700000047ab9 */ /* 0x000fe20000000a00 */
[-C--:B------:R-:W-:Y:S01]  /*3d20*/  FMUL R9, R24, R58.reuse ;  /* 0x0000003a18097220 */ /* 0x080fe20000400000 */
[----:B------:R-:W-:Y:S01]  /*3d30*/  LEA R4, P4, R70, UR4, 0x2 ;  /* 0x0000000446047c11 */ /* 0x000fe2000f8810ff */
[-C--:B------:R-:W-:Y:S01]  /*3d40*/  FMUL R25, R25, R58.reuse ;  /* 0x0000003a19197220 */ /* 0x080fe20000400000 */
[----:B------:R-:W-:Y:S01]  /*3d50*/  ISETP.GT.AND P0, PT, R0, RZ, P3 ;  /* 0x000000ff0000720c */ /* 0x000fe20001f04270 */
[-C--:B------:R-:W-:Y:S01]  /*3d60*/  FMUL R11, R26, R58.reuse ;  /* 0x0000003a1a0b7220 */ /* 0x080fe20000400000 */
[----:B------:R-:W-:Y:S01]  /*3d70*/  LEA.HI.X R5, R70, UR5, R7, 0x2, P4 ;  /* 0x0000000546057c11 */ /* 0x000fe2000a0f1407 */
[-C--:B------:R-:W-:Y:S01]  /*3d80*/  FMUL R27, R27, R58.reuse ;  /* 0x0000003a1b1b7220 */ /* 0x080fe20000400000 */
[----:B------:R-:W-:Y:S01]  /*3d90*/  F2FP.TF32.F32.PACK_B R9, R9 ;  /* 0x00000009ff09723e */ /* 0x000fe200024050ff */
[-C--:B------:R-:W-:Y:S01]  /*3da0*/  FMUL R29, R29, R58.reuse ;  /* 0x0000003a1d1d7220 */ /* 0x080fe20000400000 */
[----:B------:R-:W-:Y:S01]  /*3db0*/  F2FP.TF32.F32.PACK_B R25, R25 ;  /* 0x00000019ff19723e */ /* 0x000fe200024050ff */
[----:B------:R-:W-:Y:S01]  /*3dc0*/  FMUL R31, R31, R58 ;  /* 0x0000003a1f1f7220 */ /* 0x000fe20000400000 */
[C---:B------:R-:W-:Y:S01]  /*3dd0*/  SHF.L.U64.HI R77, R76.reuse, 0x5, R77 ;  /* 0x000000054c4d7819 */ /* 0x040fe2000001024d */
[----:B------:R1:W-:Y:S01]  /*3de0*/  @P2 STG.E desc[UR36][R4.64], R9 ;  /* 0x0000000904002986 */ /* 0x0003e2000c101924 */
[----:B------:R-:W-:Y:S01]  /*3df0*/  LEA R6, P4, R76, R4, 0x5 ;  /* 0x000000044c067211 */ /* 0x000fe200078828ff */
[-C--:B0-----:R-:W-:Y:S01]  /*3e00*/  FMUL R13, R32, R58.reuse ;  /* 0x0000003a200d7220 */ /* 0x081fe20000400000 */
[C---:B------:R-:W-:Y:S01]  /*3e10*/  ISETP.GT.AND P1, PT, R0.reuse, 0x8, P1 ;  /* 0x000000080000780c */ /* 0x040fe20000f24270 */
[----:B------:R-:W-:Y:S01]  /*3e20*/  @P0 STG.E desc[UR36][R4.64+0x4], R25 ;  /* 0x0000041904000986 */ /* 0x000fe2000c101924 */
[----:B------:R-:W-:Y:S01]  /*3e30*/  ISETP.GT.AND P2, PT, R3, 0x8, PT ;  /* 0x000000080300780c */ /* 0x000fe20003f44270 */
[----:B------:R-:W-:Y:S01]  /*3e40*/  IMAD.X R7, R77, 0x1, R5, P4 ;  /* 0x000000014d077824 */ /* 0x000fe200020e0605 */
[C---:B------:R-:W-:Y:S01]  /*3e50*/  ISETP.GT.AND P3, PT, R0.reuse, 0x8, P3 ;  /* 0x000000080000780c */ /* 0x040fe20001f64270 */
[-C--:B------:R-:W-:Y:S01]  /*3e60*/  FMUL R33, R33, R58.reuse ;  /* 0x0000003a21217220 */ /* 0x080fe20000400000 */
[----:B------:R-:W-:Y:S01]  /*3e70*/  ISETP.GT.AND P0, PT, R3, 0x9, PT ;  /* 0x000000090300780c */ /* 0x000fe20003f04270 */
[-C--:B------:R-:W-:Y:S01]  /*3e80*/  FMUL R35, R35, R58.reuse ;  /* 0x0000003a23237220 */ /* 0x080fe20000400000 */
[----:B------:R-:W-:Y:S01]  /*3e90*/  ISETP.GT.AND P5, PT, R0, RZ, P2 ;  /* 0x000000ff0000720c */ /* 0x000fe200017a4270 */
[-C--:B-1----:R-:W-:Y:S01]  /*3ea0*/  FMUL R9, R28, R58.reuse ;  /* 0x0000003a1c097220 */ /* 0x082fe20000400000 */
[C---:B------:R-:W-:Y:S01]  /*3eb0*/  ISETP.GT.AND P4, PT, R0.reuse, RZ, P0 ;  /* 0x000000ff0000720c */ /* 0x040fe20000784270 */
[-C--:B------:R-:W-:Y:S01]  /*3ec0*/  FMUL R37, R37, R58.reuse ;  /* 0x0000003a25257220 */ /* 0x080fe20000400000 */
[----:B------:R-:W-:Y:S01]  /*3ed0*/  F2FP.TF32.F32.PACK_B R11, R11 ;  /* 0x0000000bff0b723e */ /* 0x000fe200024050ff */
[-C--:B------:R-:W-:Y:S01]  /*3ee0*/  FMUL R39, R39, R58.reuse ;  /* 0x0000003a27277220 */ /* 0x080fe20000400000 */
[----:B------:R-:W-:Y:S01]  /*3ef0*/  F2FP.TF32.F32.PACK_B R27, R27 ;  /* 0x0000001bff1b723e */ /* 0x000fe200024050ff */
[-C--:B------:R-:W-:Y:S01]  /*3f00*/  FMUL R41, R41, R58.reuse ;  /* 0x0000003a29297220 */ /* 0x080fe20000400000 */
[----:B------:R-:W-:Y:S01]  /*3f10*/  F2FP.TF32.F32.PACK_B R9, R9 ;  /* 0x00000009ff09723e */ /* 0x000fe200024050ff */
[----:B------:R0:W-:Y:S01]  /*3f20*/  @P1 STG.E desc[UR36][R6.64], R11 ;  /* 0x0000000b06001986 */ /* 0x0001e2000c101924 */
[----:B------:R-:W-:Y:S01]  /*3f30*/  F2FP.TF32.F32.PACK_B R29, R29 ;  /* 0x0000001dff1d723e */ /* 0x000fe200024050ff */
[-C--:B------:R-:W-:Y:S01]  /*3f40*/  FMUL R43, R43, R58.reuse ;  /* 0x0000003a2b2b7220 */ /* 0x080fe20000400000 */
[C---:B------:R-:W-:Y:S01]  /*3f50*/  ISETP.GT.AND P1, PT, R3.reuse, 0x10, PT ;  /* 0x000000100300780c */ /* 0x040fe20003f24270 */
[----:B------:R-:W-:Y:S01]  /*3f60*/  @P3 STG.E desc[UR36][R6.64+0x4], R27 ;  /* 0x0000041b06003986 */ /* 0x000fe2000c101924 */
[----:B------:R-:W-:Y:S01]  /*3f70*/  ISETP.GT.AND P3, PT, R3, 0x11, PT ;  /* 0x000000110300780c */ /* 0x000fe20003f64270 */
[-C--:B------:R-:W-:Y:S01]  /*3f80*/  FMUL R45, R45, R58.reuse ;  /* 0x0000003a2d2d7220 */ /* 0x080fe20000400000 */
[C---:B------:R-:W-:Y:S01]  /*3f90*/  ISETP.GT.AND P2, PT, R0.reuse, 0x8, P2 ;  /* 0x000000080000780c */ /* 0x040fe20001744270 */
[----:B------:R1:W-:Y:S01]  /*3fa0*/  @P5 STG.E desc[UR36][R4.64+0x20], R9 ;  /* 0x0000200904005986 */ /* 0x0003e2000c101924 */
[C---:B------:R-:W-:Y:S01]  /*3fb0*/  ISETP.GT.AND P0, PT, R0.reuse, 0x8, P0 ;  /* 0x000000080000780c */ /* 0x040fe20000704270 */
[-C--:B------:R-:W-:Y:S01]  /*3fc0*/  FMUL R47, R47, R58.reuse ;  /* 0x0000003a2f2f7220 */ /* 0x080fe20000400000 */
[----:B------:R-:W-:Y:S01]  /*3fd0*/  ISETP.GT.AND P5, PT, R0, RZ, P1 ;  /* 0x000000ff0000720c */ /* 0x000fe20000fa4270 */
[----:B------:R-:W-:Y:S01]  /*3fe0*/  @P4 STG.E desc[UR36][R4.64+0x24], R29 ;  /* 0x0000241d04004986 */ /* 0x000fe2000c101924 */
[-C--:B0-----:R-:W-:Y:S01]  /*3ff0*/  FMUL R11, R30, R58.reuse ;  /* 0x0000003a1e0b7220 */ /* 0x081fe20000400000 */
[----:B------:R-:W-:Y:S01]  /*4000*/  ISETP.GT.AND P4, PT, R0, RZ, P3 ;  /* 0x000000ff0000720c */ /* 0x000fe20001f84270 */
[-C--:B------:R-:W-:Y:S01]  /*4010*/  FMUL R49, R49, R58.reuse ;  /* 0x0000003a31317220 */ /* 0x080fe20000400000 */
[----:B------:R-:W-:Y:S01]  /*4020*/  F2FP.TF32.F32.PACK_B R31, R31 ;  /* 0x0000001fff1f723e */ /* 0x000fe200024050ff */
[-C--:B------:R-:W-:Y:S01]  /*4030*/  FMUL R51, R51, R58.reuse ;  /* 0x0000003a33337220 */ /* 0x080fe20000400000 */
[----:B------:R-:W-:Y:S01]  /*4040*/  F2FP.TF32.F32.PACK_B R11, R11 ;  /* 0x0000000bff0b723e */ /* 0x000fe200024050ff */
[-C--:B------:R-:W-:Y:S01]  /*4050*/  FMUL R15, R52, R58.reuse ;  /* 0x0000003a340f7220 */ /* 0x080fe20000400000 */
[----:B------:R-:W-:Y:S01]  /*4060*/  F2FP.TF32.F32.PACK_B R13, R13 ;  /* 0x0000000dff0d723e */ /* 0x000fe200024050ff */
[-C--:B-1----:R-:W-:Y:S01]  /*4070*/  FMUL R9, R34, R58.reuse ;  /* 0x0000003a22097220 */ /* 0x082fe20000400000 */
[----:B------:R-:W-:Y:S01]  /*4080*/  F2FP.TF32.F32.PACK_B R33, R33 ;  /* 0x00000021ff21723e */ /* 0x000fe200024050ff */
[----:B------:R0:W-:Y:S01]  /*4090*/  @P2 STG.E desc[UR36][R6.64+0x20], R11 ;  /* 0x0000200b06002986 */ /* 0x0001e2000c101924 */
[C---:B------:R-:W-:Y:S01]  /*40a0*/  ISETP.GT.AND P1, PT, R0.reuse, 0x8, P1 ;  /* 0x000000080000780c */ /* 0x040fe20000f24270 */
[-C--:B------:R-:W-:Y:S01]  /*40b0*/  FMUL R53, R53, R58.reuse ;  /* 0x0000003a35357220 */ /* 0x080fe20000400000 */
[C---:B------:R-:W-:Y:S01]  /*40c0*/  ISETP.GT.AND P2, PT, R3.reuse, 0x19, PT ;  /* 0x000000190300780c */ /* 0x040fe20003f44270 */
[----:B------:R-:W-:Y:S01]  /*40d0*/  @P0 STG.E desc[UR36][R6.64+0x24], R31 ;  /* 0x0000241f06000986 */ /* 0x000fe2000c101924 */
[----:B------:R-:W-:Y:S01]  /*40e0*/  ISETP.GT.AND P0, PT, R3, 0x18, PT ;  /* 0x000000180300780c */ /* 0x000fe20003f04270 */
[----:B------:R-:W-:Y:S01]  /*40f0*/  FMUL R55, R55, R58 ;  /* 0x0000003a37377220 */ /* 0x000fe20000400000 */
[----:B------:R-:W-:Y:S01]  /*4100*/  F2FP.TF32.F32.PACK_B R9, R9 ;  /* 0x00000009ff09723e */ /* 0x000fe200024050ff */
[----:B------:R1:W-:Y:S01]  /*4110*/  @P5 STG.E desc[UR36][R4.64+0x40], R13 ;  /* 0x0000400d04005986 */ /* 0x0003e2000c101924 */
[----:B------:R-:W-:-:S02]  /*4120*/  ISETP.GT.AND P5, PT, R0, RZ, P0 ;  /* 0x000000ff0000720c */ /* 0x000fc400007a4270 */
[----:B------:R-:W-:Y:S01]  /*4130*/  F2FP.TF32.F32.PACK_B R35, R35 ;  /* 0x00000023ff23723e */ /* 0x000fe200024050ff */
[----:B------:R-:W-:Y:S01]  /*4140*/  @P4 STG.E desc[UR36][R4.64+0x44], R33 ;  /* 0x0000442104004986 */ /* 0x000fe2000c101924 */
[----:B------:R-:W-:Y:S01]  /*4150*/  ISETP.GT.AND P4, PT, R0, 0x8, P3 ;  /* 0x000000080000780c */ /* 0x000fe20001f84270 */
[-C--:B0-----:R-:W-:Y:S01]  /*4160*/  FMUL R11, R36, R58.reuse ;  /* 0x0000003a240b7220 */ /* 0x081fe20000400000 */
[----:B------:R-:W-:Y:S01]  /*4170*/  ISETP.GT.AND P3, PT, R0, RZ, P2 ;  /* 0x000000ff0000720c */ /* 0x000fe20001764270 */
[----:B------:R0:W-:Y:S01]  /*4180*/  @P1 STG.E desc[UR36][R6.64+0x40], R9 ;  /* 0x0000400906001986 */ /* 0x0001e2000c101924 */
[----:B------:R-:W-:Y:S02]  /*4190*/  F2FP.TF32.F32.PACK_B R37, R37 ;  /* 0x00000025ff25723e */ /* 0x000fe400024050ff */
[----:B------:R-:W-:Y:S01]  /*41a0*/  F2FP.TF32.F32.PACK_B R11, R11 ;  /* 0x0000000bff0b723e */ /* 0x000fe200024050ff */
[----:B-1----:R-:W-:Y:S01]  /*41b0*/  FMUL R13, R40, R58 ;  /* 0x0000003a280d7220 */ /* 0x002fe20000400000 */
[----:B------:R-:W-:-:S02]  /*41c0*/  ISETP.GT.AND P1, PT, R3, 0x20, PT ;  /* 0x000000200300780c */ /* 0x000fc40003f24270 */
[C---:B------:R-:W-:Y:S02]  /*41d0*/  ISETP.GT.AND P0, PT, R0.reuse, 0x8, P0 ;  /* 0x000000080000780c */ /* 0x040fe40000704270 */
[----:B------:R-:W-:Y:S01]  /*41e0*/  F2FP.TF32.F32.PACK_B R39, R39 ;  /* 0x00000027ff27723e */ /* 0x000fe200024050ff */
[----:B------:R-:W-:Y:S01]  /*41f0*/  @P4 STG.E desc[UR36][R6.64+0x44], R35 ;  /* 0x0000442306004986 */ /* 0x000fe2000c101924 */
[----:B------:R-:W-:Y:S01]  /*4200*/  ISETP.GT.AND P4, PT, R0, 0x8, P2 ;  /* 0x000000080000780c */ /* 0x000fe20001784270 */
[----:B0-----:R-:W-:Y:S01]  /*4210*/  FMUL R9, R38, R58 ;  /* 0x0000003a26097220 */ /* 0x001fe20000400000 */
[----:B------:R-:W-:Y:S01]  /*4220*/  ISETP.GT.AND P2, PT, R3, 0x21, PT ;  /* 0x000000210300780c */ /* 0x000fe20003f44270 */
[----:B------:R0:W-:Y:S01]  /*4230*/  @P5 STG.E desc[UR36][R4.64+0x60], R11 ;  /* 0x0000600b04005986 */ /* 0x0001e2000c101924 */
[C---:B------:R-:W-:Y:S02]  /*4240*/  ISETP.GT.AND P5, PT, R0.reuse, RZ, P1 ;  /* 0x000000ff0000720c */ /* 0x040fe40000fa4270 */
[----:B------:R-:W-:Y:S01]  /*4250*/  F2FP.TF32.F32.PACK_B R9, R9 ;  /* 0x00000009ff09723e */ /* 0x000fe200024050ff */
[----:B------:R-:W-:Y:S01]  /*4260*/  @P3 STG.E desc[UR36][R4.64+0x64], R37 ;  /* 0x0000642504003986 */ /* 0x000fe2000c101924 */
[----:B------:R-:W-:-:S02]  /*4270*/  ISETP.GT.AND P3, PT, R0, RZ, P2 ;  /* 0x000000ff0000720c */ /* 0x000fc40001764270 */
[----:B------:R-:W-:Y:S01]  /*4280*/  F2FP.TF32.F32.PACK_B R13, R13 ;  /* 0x0000000dff0d723e */ /* 0x000fe200024050ff */
[----:B------:R1:W-:Y:S01]  /*4290*/  @P0 STG.E desc[UR36][R6.64+0x60], R9 ;  /* 0x0000600906000986 */ /* 0x0003e2000c101924 */
[----:B------:R-:W-:Y:S02]  /*42a0*/  F2FP.TF32.F32.PACK_B R41, R41 ;  /* 0x00000029ff29723e */ /* 0x000fe400024050ff */
[----:B------:R-:W-:Y:S01]  /*42b0*/  ISETP.GT.AND P1, PT, R0, 0x8, P1 ;  /* 0x000000080000780c */ /* 0x000fe20000f24270 */
[----:B------:R-:W-:Y:S01]  /*42c0*/  @P4 STG.E desc[UR36][R6.64+0x64], R39 ;  /* 0x0000642706004986 */ /* 0x000fe2000c101924 */
[C---:B------:R-:W-:Y:S01]  /*42d0*/  ISETP.GT.AND P4, PT, R3.reuse, 0x28, PT ;  /* 0x000000280300780c */ /* 0x040fe20003f84270 */
[----:B0-----:R-:W-:Y:S01]  /*42e0*/  FMUL R11, R44, R58 ;  /* 0x0000003a2c0b7220 */ /* 0x001fe20000400000 */
[----:B------:R-:W-:Y:S01]  /*42f0*/  F2FP.TF32.F32.PACK_B R43, R43 ;  /* 0x0000002bff2b723e */ /* 0x000fe200024050ff */
[----:B------:R0:W-:Y:S01]  /*4300*/  @P5 STG.E desc[UR36][R4.64+0x80], R13 ;  /* 0x0000800d04005986 */ /* 0x0001e2000c101924 */
[----:B------:R-:W-:-:S02]  /*4310*/  ISETP.GT.AND P5, PT, R3, 0x29, PT ;  /* 0x000000290300780c */ /* 0x000fc40003fa4270 */
[----:B------:R-:W-:Y:S01]  /*4320*/  F2FP.TF32.F32.PACK_B R11, R11 ;  /* 0x0000000bff0b723e */ /* 0x000fe200024050ff */
[----:B------:R-:W-:Y:S01]  /*4330*/  @P3 STG.E desc[UR36][R4.64+0x84], R41 ;  /* 0x0000842904003986 */ /* 0x000fe2000c101924 */
[----:B------:R-:W-:Y:S01]  /*4340*/  ISETP.GT.AND P3, PT, R0, 0x8, P2 ;  /* 0x000000080000780c */ /* 0x000fe20001764270 */
[-C--:B-1----:R-:W-:Y:S01]  /*4350*/  FMUL R9, R42, R58.reuse ;  /* 0x0000003a2a097220 */ /* 0x082fe20000400000 */
[C---:B------:R-:W-:Y:S02]  /*4360*/  ISETP.GT.AND P2, PT, R0.reuse, RZ, P4 ;  /* 0x000000ff0000720c */ /* 0x040fe40002744270 */
[C---:B------:R-:W-:Y:S02]  /*4370*/  ISETP.GT.AND P0, PT, R0.reuse, RZ, P5 ;  /* 0x000000ff0000720c */ /* 0x040fe40002f04270 */
[----:B------:R-:W-:Y:S01]  /*4380*/  ISETP.GT.AND P4, PT, R0, 0x8, P4 ;  /* 0x000000080000780c */ /* 0x000fe20002784270 */
[----:B0-----:R-:W-:Y:S01]  /*4390*/  FMUL R13, R46, R58 ;  /* 0x0000003a2e0d7220 */ /* 0x001fe20000400000 */
[----:B------:R-:W-:-:S02]  /*43a0*/  F2FP.TF32.F32.PACK_B R9, R9 ;  /* 0x00000009ff09723e */ /* 0x000fc400024050ff */
[----:B------:R-:W-:Y:S02]  /*43b0*/  F2FP.TF32.F32.PACK_B R45, R45 ;  /* 0x0000002dff2d723e */ /* 0x000fe400024050ff */
[----:B------:R-:W-:Y:S01]  /*43c0*/  ISETP.GT.AND P5, PT, R0, 0x8, P5 ;  /* 0x000000080000780c */ /* 0x000fe20002fa4270 */
[----:B------:R0:W-:Y:S01]  /*43d0*/  @P1 STG.E desc[UR36][R6.64+0x80], R9 ;  /* 0x0000800906001986 */ /* 0x0001e2000c101924 */
[C---:B------:R-:W-:Y:S02]  /*43e0*/  ISETP.GT.AND P1, PT, R3.reuse, 0x38, PT ;  /* 0x000000380300780c */ /* 0x040fe40003f24270 */
[----:B------:R-:W-:Y:S01]  /*43f0*/  F2FP.TF32.F32.PACK_B R13, R13 ;  /* 0x0000000dff0d723e */ /* 0x000fe200024050ff */
[----:B------:R-:W-:Y:S01]  /*4400*/  @P3 STG.E desc[UR36][R6.64+0x84], R43 ;  /* 0x0000842b06003986 */ /* 0x000fe2000c101924 */
[C---:B------:R-:W-:Y:S01]  /*4410*/  ISETP.GT.AND P3, PT, R3.reuse, 0x30, PT ;  /* 0x000000300300780c */ /* 0x040fe20003f64270 */
[----:B------:R-:W-:Y:S01]  /*4420*/  @P4 IMAD.MOV.U32 R2, RZ, RZ, R6 ;  /* 0x000000ffff024224 */ /* 0x000fe200078e0006 */
[----:B------:R-:W-:Y:S01]  /*4430*/  F2FP.TF32.F32.PACK_B R47, R47 ;  /* 0x0000002fff2f723e */ /* 0x000fe200024050ff */
[----:B------:R1:W-:Y:S01]  /*4440*/  @P2 STG.E desc[UR36][R4.64+0xa0], R11 ;  /* 0x0000a00b04002986 */ /* 0x0003e2000c101924 */
[----:B------:R-:W-:-:S02]  /*4450*/  ISETP.GT.AND P2, PT, R3, 0x31, PT ;  /* 0x000000310300780c */ /* 0x000fc40003f44270 */
[----:B------:R-:W-:Y:S01]  /*4460*/  F2FP.TF32.F32.PACK_B R49, R49 ;  /* 0x00000031ff31723e */ /* 0x000fe200024050ff */
[----:B------:R-:W-:Y:S01]  /*4470*/  @P0 STG.E desc[UR36][R4.64+0xa4], R45 ;  /* 0x0000a42d04000986 */ /* 0x000fe2000c101924 */
[----:B------:R-:W-:Y:S01]  /*4480*/  ISETP.GT.AND P0, PT, R3, 0x39, PT ;  /* 0x000000390300780c */ /* 0x000fe20003f04270 */
[----:B------:R-:W-:Y:S02]  /*4490*/  @P4 IMAD.MOV.U32 R3, RZ, RZ, R7 ;  /* 0x000000ffff034224 */ /* 0x000fe400078e0007 */
[-C--:B0-----:R-:W-:Y:S01]  /*44a0*/  FMUL R9, R48, R58.reuse ;  /* 0x0000003a30097220 */ /* 0x081fe20000400000 */
[----:B------:R-:W-:Y:S02]  /*44b0*/  F2FP.TF32.F32.PACK_B R51, R51 ;  /* 0x00000033ff33723e */ /* 0x000fe400024050ff */
[----:B------:R-:W-:Y:S01]  /*44c0*/  F2FP.TF32.F32.PACK_B R15, R15 ;  /* 0x0000000fff0f723e */ /* 0x000fe200024050ff */
[----:B------:R0:W-:Y:S01]  /*44d0*/  @P4 STG.E desc[UR36][R2.64+0xa0], R13 ;  /* 0x0000a00d02004986 */ /* 0x0001e2000c101924 */
[----:B------:R-:W-:Y:S01]  /*44e0*/  ISETP.GT.AND P4, PT, R0, RZ, P3 ;  /* 0x000000ff0000720c */ /* 0x000fe20001f84270 */
[----:B-1----:R-:W-:Y:S01]  /*44f0*/  FMUL R11, R50, R58 ;  /* 0x0000003a320b7220 */ /* 0x002fe20000400000 */
[----:B------:R-:W-:-:S02]  /*4500*/  ISETP.GT.AND P3, PT, R0, 0x8, P3 ;  /* 0x000000080000780c */ /* 0x000fc40001f64270 */
[----:B------:R-:W-:Y:S02]  /*4510*/  F2FP.TF32.F32.PACK_B R9, R9 ;  /* 0x00000009ff09723e */ /* 0x000fe400024050ff */
[----:B------:R-:W-:Y:S02]  /*4520*/  F2FP.TF32.F32.PACK_B R11, R11 ;  /* 0x0000000bff0b723e */ /* 0x000fe400024050ff */
[----:B------:R-:W-:Y:S02]  /*4530*/  F2FP.TF32.F32.PACK_B R53, R53 ;  /* 0x00000035ff35723e */ /* 0x000fe400024050ff */
[----:B------:R-:W-:Y:S01]  /*4540*/  F2FP.TF32.F32.PACK_B R55, R55 ;  /* 0x00000037ff37723e */ /* 0x000fe200024050ff */
[----:B0-----:R-:W-:Y:S02]  /*4550*/  @P5 IMAD.MOV.U32 R2, RZ, RZ, R6 ;  /* 0x000000ffff025224 */ /* 0x001fe400078e0006 */
[----:B------:R-:W-:Y:S01]  /*4560*/  FMUL R13, R54, R58 ;  /* 0x0000003a360d7220 */ /* 0x000fe20000400000 */
[----:B------:R-:W-:-:S04]  /*4570*/  @P5 IMAD.MOV.U32 R3, RZ, RZ, R7 ;  /* 0x000000ffff035224 */ /* 0x000fc800078e0007 */
[----:B------:R-:W-:Y:S01]  /*4580*/  F2FP.TF32.F32.PACK_B R13, R13 ;  /* 0x0000000dff0d723e */ /* 0x000fe200024050ff */
[----:B------:R0:W-:Y:S01]  /*4590*/  @P5 STG.E desc[UR36][R2.64+0xa4], R47 ;  /* 0x0000a42f02005986 */ /* 0x0001e2000c101924 */
[C---:B------:R-:W-:Y:S02]  /*45a0*/  ISETP.GT.AND P5, PT, R0.reuse, RZ, P2 ;  /* 0x000000ff0000720c */ /* 0x040fe400017a4270 */
[----:B------:R-:W-:Y:S01]  /*45b0*/  ISETP.GT.AND P2, PT, R0, 0x8, P2 ;  /* 0x000000080000780c */ /* 0x000fe20001744270 */
[----:B0-----:R-:W-:Y:S02]  /*45c0*/  @P4 IMAD.MOV.U32 R2, RZ, RZ, R4 ;  /* 0x000000ffff024224 */ /* 0x001fe400078e0004 */
[----:B------:R-:W-:-:S05]  /*45d0*/  @P4 IMAD.MOV.U32 R3, RZ, RZ, R5 ;  /* 0x000000ffff034224 */ /* 0x000fca00078e0005 */
        /* <DEDUP_REMOVED lines=10> */
[----:B------:R0:W-:Y:S02]  /*4680*/  @P3 STG.E desc[UR36][R2.64+0xc0], R11 ;  /* 0x0000c00b02003986 */ /* 0x0001e4000c101924 */
[----:B0-----:R-:W-:Y:S02]  /*4690*/  @P2 IMAD.MOV.U32 R2, RZ, RZ, R6 ;  /* 0x000000ffff022224 */ /* 0x001fe400078e0006 */
[----:B------:R-:W-:-:S05]  /*46a0*/  @P2 IMAD.MOV.U32 R3, RZ, RZ, R7 ;  /* 0x000000ffff032224 */ /* 0x000fca00078e0007 */
[----:B------:R0:W-:Y:S02]  /*46b0*/  @P2 STG.E desc[UR36][R2.64+0xc4], R51 ;  /* 0x0000c43302002986 */ /* 0x0001e4000c101924 */
[----:B0-----:R-:W-:Y:S02]  /*46c0*/  @P4 IMAD.MOV.U32 R2, RZ, RZ, R4 ;  /* 0x000000ffff024224 */ /* 0x001fe400078e0004 */
[----:B------:R-:W-:-:S05]  /*46d0*/  @P4 IMAD.MOV.U32 R3, RZ, RZ, R5 ;  /* 0x000000ffff034224 */ /* 0x000fca00078e0005 */
[----:B------:R0:W-:Y:S04]  /*46e0*/  @P4 STG.E desc[UR36][R2.64+0xe0], R15 ;  /* 0x0000e00f02004986 */ /* 0x0001e8000c101924 */
[----:B------:R1:W-:Y:S01]  /*46f0*/  @P5 STG.E desc[UR36][R4.64+0xe4], R53 ;  /* 0x0000e43504005986 */ /* 0x0003e2000c101924 */
[----:B0-----:R-:W-:Y:S02]  /*4700*/  @P1 IMAD.MOV.U32 R2, RZ, RZ, R6 ;  /* 0x000000ffff021224 */ /* 0x001fe400078e0006 */
[----:B------:R-:W-:-:S05]  /*4710*/  @P1 IMAD.MOV.U32 R3, RZ, RZ, R7 ;  /* 0x000000ffff031224 */ /* 0x000fca00078e0007 */
[----:B------:R1:W-:Y:S04]  /*4720*/  @P1 STG.E desc[UR36][R2.64+0xe0], R13 ;  /* 0x0000e00d02001986 */ /* 0x0003e8000c101924 */
[----:B------:R1:W-:Y:S02]  /*4730*/  @P0 STG.E desc[UR36][R6.64+0xe4], R55 ;  /* 0x0000e43706000986 */ /* 0x0003e4000c101924 */
.L_x_101:
[----:B------:R-:W-:Y:S05]  /*4740*/  BSYNC B0 ;  /* 0x0000000000007941 */ /* 0x000fea0003800000 */
.L_x_39:
[----:B-1----:R-:W2:Y:S01]  /*4750*/  LDL.64 R2, [R1] ;  /* 0x0000000001027983 */ /* 0x002ea20000100a00 */
[----:B------:R-:W-:Y:S01]  /*4760*/  ULDC.64 UR4, c[0x0][0x650] ;  /* 0x0001940000047ab9 */ /* 0x000fe20000000a00 */
[----:B------:R1:W-:Y:S01]  /*4770*/  SYNCS.ARRIVE.TRANS64.A1T0 RZ, [R66+UR47], RZ ;  /* 0x000000ff42ff79a7 */ /* 0x0003e2000810002f */
[----:B------:R-:W-:Y:S01]  /*4780*/  PRMT R0, RZ, 0x7610, R0 ;  /* 0x00007610ff007816 */ /* 0x000fe20000000000 */
[----:B-----5:R-:W-:Y:S02]  /*4790*/  IMAD.MOV.U32 R19, RZ, RZ, -0x1 ;  /* 0xffffffffff137424 */ /* 0x020fe400078e00ff */
[----:B------:R-:W-:Y:S01]  /*47a0*/  IMAD.MOV.U32 R22, RZ, RZ, -0x1 ;  /* 0xffffffffff167424 */ /* 0x000fe200078e00ff */
[----:B--2---:R-:W-:-:S04]  /*47b0*/  LEA R18, P0, R2, R18, 0x1 ;  /* 0x0000001202127211 */ /* 0x004fc800078008ff */
[----:B------:R-:W-:Y:S01]  /*47c0*/  LEA.HI.X R17, R2, R17, R23, 0x1, P0 ;  /* 0x0000001102117211 */ /* 0x000fe200000f0c17 */
[----:B------:R-:W-:Y:S01]  /*47d0*/  IMAD.MOV.U32 R2, RZ, RZ, -0x1 ;  /* 0xffffffffff027424 */ /* 0x000fe200078e00ff */
[----:B------:R-:W-:-:S04]  /*47e0*/  ISETP.GE.U32.AND P0, PT, R18, UR4, PT ;  /* 0x0000000412007c0c */ /* 0x000fc8000bf06070 */
[----:B------:R-:W-:-:S13]  /*47f0*/  ISETP.GE.U32.AND.EX P0, PT, R17, UR5, PT, P0 ;  /* 0x0000000511007c0c */ /* 0x000fda000bf06100 */
[----:B-1----:R-:W-:Y:S05]  /*4800*/  @P0 BRA `(.L_x_102) ;  /* 0x0000000400700947 */ /* 0x002fea0003800000 */
[----:B0---4-:R-:W0:Y:S01]  /*4810*/  S2R R10, SR_CTAID.X ;  /* 0x00000000000a7919 */ /* 0x011e220000002500 */
[----:B---3--:R-:W1:Y:S01]  /*4820*/  LDC.64 R8, c[0x0][0x628] ;  /* 0x00018a00ff087b82 */ /* 0x008e620000000a00 */
[----:B------:R-:W-:Y:S01]  /*4830*/  ULDC UR4, c[0x0][0x150] ;  /* 0x0000540000047ab9 */ /* 0x000fe20000000800 */
[----:B------:R-:W-:Y:S01]  /*4840*/  IMAD.MOV.U32 R6, RZ, RZ, R18 ;  /* 0x000000ffff067224 */ /* 0x000fe200078e0012 */
[----:B------:R-:W2:Y:S01]  /*4850*/  S2R R20, SR_CTAID.Y ;  /* 0x0000000000147919 */ /* 0x000ea20000002600 */
[----:B------:R-:W-:-:S04]  /*4860*/  IMAD.MOV.U32 R7, RZ, RZ, R17 ;  /* 0x000000ffff077224 */ /* 0x000fc800078e0011 */
[----:B------:R-:W3:Y:S08]  /*4870*/  LDC R15, c[0x0][0x144] ;  /* 0x00005100ff0f7b82 */ /* 0x000ef00000000800 */
[----:B------:R-:W4:Y:S08]  /*4880*/  LDC R0, c[0x0][0x630] ;  /* 0x00018c00ff007b82 */ /* 0x000f300000000800 */
[----:B------:R-:W2:Y:S01]  /*4890*/  LDC.64 R12, c[0x0][0x620] ;  /* 0x00018800ff0c7b82 */ /* 0x000ea20000000a00 */
[----:B-1----:R-:W-:-:S04]  /*48a0*/  ISETP.NE.U32.AND P0, PT, R8, RZ, PT ;  /* 0x000000ff0800720c */ /* 0x002fc80003f05070 */
[----:B------:R-:W-:Y:S02]  /*48b0*/  ISETP.NE.AND.EX P0, PT, R9, RZ, PT, P0 ;  /* 0x000000ff0900720c */ /* 0x000fe40003f05300 */
[----:B0-----:R-:W-:-:S05]  /*48c0*/  I2FP.F32.U32 R2, R10 ;  /* 0x0000000a00027245 */ /* 0x001fca0000201000 */
[----:B------:R-:W-:-:S04]  /*48d0*/  FMUL R2, R2, UR4 ;  /* 0x0000000402027c20 */ /* 0x000fc80008400000 */
[----:B------:R0:W1:Y:S02]  /*48e0*/  F2I.U32.TRUNC.NTZ R14, R2 ;  /* 0x00000002000e7305 */ /* 0x000064000020f000 */
[----:B---34-:R-:W-:Y:S05]  /*48f0*/  @!P0 BRA `(.L_x_103) ;  /* 0x0000000000288947 */ /* 0x018fea0003800000 */
[----:B------:R-:W3:Y:S02]  /*4900*/  LDC R3, c[0x0][0x634] ;  /* 0x00018d00ff037b82 */ /* 0x000ee40000000800 */
[----:B---3--:R-:W-:-:S05]  /*4910*/  IADD3 R7, P0, R18, R3, RZ ;  /* 0x0000000312077210 */ /* 0x008fca0007f1e0ff */
[----:B------:R-:W-:-:S04]  /*4920*/  IMAD.X R11, RZ, RZ, R17, P0 ;  /* 0x000000ffff0b7224 */ /* 0x000fc800000e0611 */
[----:B0-----:R-:W-:-:S04]  /*4930*/  IMAD.WIDE.U32 R2, R11, R8, RZ ;  /* 0x000000080b027225 */ /* 0x001fc800078e00ff */
[----:B------:R-:W-:-:S04]  /*4940*/  IMAD.WIDE.U32 R4, P0, R7, R9, R2 ;  /* 0x0000000907047225 */ /* 0x000fc80007800002 */
[----:B------:R-:W-:-:S04]  /*4950*/  IMAD.WIDE.U32 R2, R7, R8, RZ ;  /* 0x0000000807027225 */ /* 0x000fc800078e00ff */
[----:B------:R-:W-:Y:S01]  /*4960*/  IMAD.X R7, RZ, RZ, RZ, P0 ;  /* 0x000000ffff077224 */ /* 0x000fe200000e06ff */
[----:B------:R-:W-:Y:S01]  /*4970*/  IADD3 RZ, P0, R3, R4, RZ ;  /* 0x0000000403ff7210 */ /* 0x000fe20007f1e0ff */
[----:B------:R-:W-:-:S04]  /*4980*/  IMAD.MOV.U32 R6, RZ, RZ, R5 ;  /* 0x000000ffff067224 */ /* 0x000fc800078e0005 */
[----:B------:R-:W-:-:S08]  /*4990*/  IMAD.WIDE.U32.X R6, R11, R9, R6, P0 ;  /* 0x000000090b067225 */ /* 0x000fd000000e0406 */
.L_x_103:
[----:B------:R-:W3:Y:S01]  /*49a0*/  LDC.64 R26, c[0x0][0x640] ;  /* 0x00019000ff1a7b82 */ /* 0x000ee20000000a00 */
[-C--:B------:R-:W-:Y:S01]  /*49b0*/  SHF.R.U64 R11, R6, R0.reuse, R7 ;  /* 0x00000000060b7219 */ /* 0x080fe20000001207 */
[----:B------:R-:W-:Y:S01]  /*49c0*/  IMAD.MOV.U32 R19, RZ, RZ, R17 ;  /* 0x000000ffff137224 */ /* 0x000fe200078e0011 */
[----:B------:R-:W-:Y:S01]  /*49d0*/  SHF.R.U32.HI R0, RZ, R0, R7 ;  /* 0x00000000ff007219 */ /* 0x000fe20000011607 */
[----:B-1----:R-:W-:Y:S01]  /*49e0*/  IMAD.MOV R14, RZ, RZ, -R14 ;  /* 0x000000ffff0e7224 */ /* 0x002fe200078e0a0e */
[----:B------:R-:W-:Y:S01]  /*49f0*/  IADD3 R5, P0, RZ, -R11, RZ ;  /* 0x8000000bff057210 */ /* 0x000fe20007f1e0ff */
[----:B------:R-:W-:Y:S01]  /*4a00*/  ULDC UR4, c[0x0][0x154] ;  /* 0x0000550000047ab9 */ /* 0x000fe20000000800 */
[----:B------:R-:W-:Y:S01]  /*4a10*/  IMAD.MOV.U32 R7, RZ, RZ, 0x1 ;  /* 0x00000001ff077424 */ /* 0x000fe200078e00ff */
[----:B------:R-:W1:Y:S01]  /*4a20*/  LDC R4, c[0x0][0x618] ;  /* 0x00018600ff047b82 */ /* 0x000e620000000800 */
[----:B------:R-:W-:Y:S02]  /*4a30*/  IMAD R22, R15, R14, R10 ;  /* 0x0000000e0f167224 */ /* 0x000fe400078e020a */
[----:B------:R-:W-:-:S04]  /*4a40*/  IMAD.X R3, RZ, RZ, ~R0, P0 ;  /* 0x000000ffff037224 */ /* 0x000fc800000e0e00 */
[-C--:B--2---:R-:W-:Y:S01]  /*4a50*/  IMAD R0, R3, R12.reuse, RZ ;  /* 0x0000000c03007224 */ /* 0x084fe200078e02ff */
[----:B------:R-:W2:Y:S01]  /*4a60*/  LDC R6, c[0x0][0x608] ;  /* 0x00018200ff067b82 */ /* 0x000ea20000000800 */
[----:B0-----:R-:W-:-:S04]  /*4a70*/  IMAD.WIDE.U32 R2, R5, R12, R18 ;  /* 0x0000000c05027225 */ /* 0x001fc800078e0012 */
[----:B------:R-:W-:Y:S01]  /*4a80*/  IMAD R5, R5, R13, R0 ;  /* 0x0000000d05057224 */ /* 0x000fe200078e0200 */
[----:B------:R-:W-:Y:S02]  /*4a90*/  I2FP.F32.U32 R0, R20 ;  /* 0x0000001400007245 */ /* 0x000fe40000201000 */
[----:B------:R-:W0:Y:S01]  /*4aa0*/  LDC R24, c[0x0][0x658] ;  /* 0x00019600ff187b82 */ /* 0x000e220000000800 */
[----:B------:R-:W-:Y:S01]  /*4ab0*/  IMAD.IADD R3, R3, 0x1, R5 ;  /* 0x0000000103037824 */ /* 0x000fe200078e0205 */
[----:B---3--:R-:W-:Y:S01]  /*4ac0*/  ISETP.NE.U32.AND P0, PT, R26, RZ, PT ;  /* 0x000000ff1a00720c */ /* 0x008fe20003f05070 */
[----:B------:R-:W-:Y:S01]  /*4ad0*/  FMUL R0, R0, UR4 ;  /* 0x0000000400007c20 */ /* 0x000fe20008400000 */
[----:B------:R-:W-:Y:S02]  /*4ae0*/  IMAD.MOV.U32 R5, RZ, RZ, -0x1 ;  /* 0xffffffffff057424 */ /* 0x000fe400078e00ff */
[----:B------:R-:W-:Y:S01]  /*4af0*/  ISETP.NE.AND.EX P0, PT, R27, RZ, PT, P0 ;  /* 0x000000ff1b00720c */ /* 0x000fe20003f05300 */
[----:B------:R3:W4:Y:S01]  /*4b00*/  F2I.U32.TRUNC.NTZ R12, R0 ;  /* 0x00000000000c7305 */ /* 0x000722000020f000 */
[----:B------:R-:W3:Y:S01]  /*4b10*/  LDC R15, c[0x0][0x148] ;  /* 0x00005200ff0f7b82 */ /* 0x000ee20000000800 */
[----:B-1----:R-:W-:-:S02]  /*4b20*/  SHF.R.U64 R10, R2, R4, R3 ;  /* 0x00000004020a7219 */ /* 0x002fc40000001203 */
[----:B------:R-:W-:-:S05]  /*4b30*/  SHF.R.U32.HI R3, RZ, R4, R3 ;  /* 0x00000004ff037219 */ /* 0x000fca0000011603 */
[----:B------:R-:W1:Y:S01]  /*4b40*/  LDC R14, c[0x0][0x600] ;  /* 0x00018000ff0e7b82 */ /* 0x000e620000000800 */
[-CC-:B--2---:R-:W-:Y:S02]  /*4b50*/  SHF.R.U64 R8, R10, R6.reuse, R3.reuse ;  /* 0x000000060a087219 */ /* 0x184fe40000001203 */
[----:B------:R-:W-:-:S05]  /*4b60*/  SHF.R.U32.HI R3, RZ, R6, R3 ;  /* 0x00000006ff037219 */ /* 0x000fca0000011603 */
[----:B------:R-:W2:Y:S01]  /*4b70*/  LDC R21, c[0x0][0x648] ;  /* 0x00019200ff157b82 */ /* 0x000ea20000000800 */
[-CC-:B0-----:R-:W-:Y:S02]  /*4b80*/  SHF.R.U64 R13, R8, R24.reuse, R3.reuse ;  /* 0x00000018080d7219 */ /* 0x181fe40000001203 */
[-C--:B------:R-:W-:Y:S02]  /*4b90*/  SHF.L.U32 R5, R5, R24.reuse, RZ ;  /* 0x0000001805057219 */ /* 0x080fe400000006ff */
[-C--:B------:R-:W-:Y:S01]  /*4ba0*/  SHF.R.U32.HI R3, RZ, R24.reuse, R3 ;  /* 0x00000018ff037219 */ /* 0x080fe20000011603 */
[----:B------:R-:W-:Y:S01]  /*4bb0*/  IMAD.MOV.U32 R2, RZ, RZ, R13 ;  /* 0x000000ffff027224 */ /* 0x000fe200078e000d */
[----:B------:R-:W-:Y:S01]  /*4bc0*/  SHF.L.U32 R24, R7, R24, RZ ;  /* 0x0000001807187219 */ /* 0x000fe200000006ff */
[----:B------:R-:W0:Y:S01]  /*4bd0*/  LDC R25, c[0x0][0x638] ;  /* 0x00018e00ff197b82 */ /* 0x000e220000000800 */
[----:B------:R-:W-:-:S07]  /*4be0*/  LOP3.LUT R19, RZ, R5, RZ, 0x33, !PT ;  /* 0x00000005ff137212 */ /* 0x000fce00078e33ff */
[----:B------:R-:W0:Y:S01]  /*4bf0*/  LDC R28, c[0x0][0x610] ;  /* 0x00018400ff1c7b82 */ /* 0x000e220000000800 */
[----:B----4-:R-:W-:Y:S05]  /*4c00*/  @!P0 BRA `(.L_x_104) ;  /* 0x0000000000288947 */ /* 0x010fea0003800000 */
[----:B---3--:R-:W3:Y:S02]  /*4c10*/  LDC R0, c[0x0][0x64c] ;  /* 0x00019300ff007b82 */ /* 0x008ee40000000800 */
[----:B---3--:R-:W-:-:S05]  /*4c20*/  IADD3 R7, P0, R13, R0, RZ ;  /* 0x000000000d077210 */ /* 0x008fca0007f1e0ff */
        /* <DEDUP_REMOVED lines=8> */
.L_x_104:
[----:B------:R-:W4:Y:S01]  /*4cb0*/  LDC R4, c[0x0][0x65c] ;  /* 0x00019700ff047b82 */ /* 0x000f220000000800 */
[----:B--23--:R-:W-:Y:S01]  /*4cc0*/  SHF.R.U64 R0, R2, R21, R3 ;  /* 0x0000001502007219 */ /* 0x00cfe20000001203 */
[----:B-1----:R-:W-:Y:S01]  /*4cd0*/  VIADD R3, R14, 0xffffffff ;  /* 0xffffffff0e037836 */ /* 0x002fe20000000000 */
[----:B------:R-:W-:Y:S01]  /*4ce0*/  LOP3.LUT R19, R8, R19, RZ, 0xc0, !PT ;  /* 0x0000001308137212 */ /* 0x000fe200078ec0ff */
[----:B------:R-:W-:Y:S02]  /*4cf0*/  IMAD.MOV R12, RZ, RZ, -R12 ;  /* 0x000000ffff0c7224 */ /* 0x000fe400078e0a0c */
[----:B------:R-:W-:Y:S01]  /*4d00*/  IMAD.MOV R2, RZ, RZ, -R0 ;  /* 0x000000ffff027224 */ /* 0x000fe200078e0a00 */
[----:B------:R-:W-:Y:S01]  /*4d10*/  LOP3.LUT R3, R10, R3, RZ, 0xc0, !PT ;  /* 0x000000030a037212 */ /* 0x000fe200078ec0ff */
[----:B------:R-:W-:Y:S02]  /*4d20*/  IMAD R19, R24, R0, R19 ;  /* 0x0000000018137224 */ /* 0x000fe400078e0213 */
[----:B0-----:R-:W-:-:S04]  /*4d30*/  IMAD R0, R2, R25, R13 ;  /* 0x0000001902007224 */ /* 0x001fc800078e020d */
[----:B------:R-:W-:Y:S01]  /*4d40*/  IMAD R2, R0, R14, R3 ;  /* 0x0000000e00027224 */ /* 0x000fe200078e0203 */
[----:B----4-:R-:W-:Y:S01]  /*4d50*/  ISETP.NE.AND P0, PT, R4, 0x1, PT ;  /* 0x000000010400780c */ /* 0x010fe20003f05270 */
[----:B------:R-:W-:-:S05]  /*4d60*/  IMAD.MOV.U32 R4, RZ, RZ, 0x1 ;  /* 0x00000001ff047424 */ /* 0x000fca00078e00ff */
[----:B------:R-:W-:-:S07]  /*4d70*/  PRMT R0, R4, 0x7610, R0 ;  /* 0x0000761004007816 */ /* 0x000fce0000000000 */
[----:B------:R-:W-:-:S04]  /*4d80*/  @P0 IMAD R22, R15, R12, R20 ;  /* 0x0000000c0f160224 */ /* 0x000fc800078e0214 */
[----:B------:R-:W-:-:S05]  /*4d90*/  IMAD R19, R19, R28, R22 ;  /* 0x0000001c13137224 */ /* 0x000fca00078e0216 */
[----:B------:R-:W-:Y:S02]  /*4da0*/  SEL R22, R2, R19, !P0 ;  /* 0x0000001302167207 */ /* 0x000fe40004000000 */
[----:B------:R-:W-:Y:S01]  /*4db0*/  SEL R19, R19, R2, !P0 ;  /* 0x0000000213137207 */ /* 0x000fe20004000000 */
[----:B------:R-:W-:-:S07]  /*4dc0*/  IMAD.MOV.U32 R2, RZ, RZ, R11 ;  /* 0x000000ffff027224 */ /* 0x000fce00078e000b */
.L_x_102:
[----:B------:R-:W-:Y:S02]  /*4dd0*/  LOP3.LUT P0, RZ, R0, 0xff, RZ, 0xc0, !PT ;  /* 0x000000ff00ff7812 */ /* 0x000fe4000780c0ff */
[----:B------:R-:W-:-:S11]  /*4de0*/  LOP3.LUT R73, R73, 0x1, RZ, 0x3c, !PT ;  /* 0x0000000149497812 */ /* 0x000fd600078e3cff */
[----:B------:R-:W-:Y:S05]  /*4df0*/  @P0 BRA `(.L_x_105) ;  /* 0xffffffc800ac0947 */ /* 0x000fea000383ffff */
[----:B------:R-:W-:Y:S05]  /*4e00*/  EXIT ;  /* 0x000000000000794d */ /* 0x000fea0003800000 */
.L_x_18:
[----:B------:R-:W-:-:S08]  /*4e10*/  ISETP.NE.AND P0, PT, R5, RZ, PT ;  /* 0x000000ff0500720c */ /* 0x000fd00003f05270 */
[----:B0-----:R-:W0:-:S00]  /*4e20*/  USETMAXREG.DEALLOC.CTAPOOL 0x28 ;  /* 0x00000028000079c8 */ /* 0x001e0000080e0500 */
[----:B------:R-:W-:Y:S05]  /*4e30*/  @P0 EXIT ;  /* 0x000000000000094d */ /* 0x000fea0003800000 */
[----:B0-----:R-:W-:Y:S01]  /*4e40*/  LOP3.LUT P0, RZ, R8, 0xff, RZ, 0xc0, !PT ;  /* 0x000000ff08ff7812 */ /* 0x001fe2000780c0ff */
[----:B------:R-:W-:Y:S02]  /*4e50*/  IMAD.MOV.U32 R0, RZ, RZ, 0x1 ;  /* 0x00000001ff007424 */ /* 0x000fe400078e00ff */
[----:B------:R-:W-:-:S10]  /*4e60*/  IMAD.MOV.U32 R7, RZ, RZ, RZ ;  /* 0x000000ffff077224 */ /* 0x000fd400078e00ff */
[----:B------:R-:W-:Y:S05]  /*4e70*/  @!P0 BRA `(.L_x_106) ;  /* 0x0000000c00908947 */ /* 0x000fea0003800000 */
[----:B------:R-:W0:Y:S01]  /*4e80*/  S2UR UR9, SR_CgaCtaId ;  /* 0x00000000000979c3 */ /* 0x000e220000008800 */
[----:B------:R-:W-:Y:S01]  /*4e90*/  UMOV UR13, 0x1 ;  /* 0x00000001000d7882 */ /* 0x000fe20000000000 */
[----:B------:R-:W-:Y:S01]  /*4ea0*/  LOP3.LUT P0, RZ, R4, 0x1f, RZ, 0xc0, !PT ;  /* 0x0000001f04ff7812 */ /* 0x000fe2000780c0ff */
[----:B------:R-:W-:Y:S01]  /*4eb0*/  ULDC UR5, c[0x0][0x658] ;  /* 0x0001960000057ab9 */ /* 0x000fe20000000800 */
[----:B------:R-:W-:Y:S01]  /*4ec0*/  UMOV UR7, 0xffffffff ;  /* 0xffffffff00077882 */ /* 0x000fe20000000000 */
[----:B------:R-:W-:Y:S01]  /*4ed0*/  BSSY B0, `(.L_x_106) ;  /* 0x00000de000007945 */ /* 0x000fe20003800000 */
[----:B------:R-:W-:Y:S01]  /*4ee0*/  USHF.L.U32 UR7, UR7, UR5, URZ ;  /* 0x0000000507077299 */ /* 0x000fe2000800063f */
[C---:B------:R-:W-:Y:S01]  /*4ef0*/  ISETP.NE.AND P2, PT, R3.reuse, RZ, PT ;  /* 0x000000ff0300720c */ /* 0x040fe20003f45270 */
[----:B------:R-:W-:Y:S01]  /*4f00*/  IMAD.MOV.U32 R8, RZ, RZ, 0x1 ;  /* 0x00000001ff087424 */ /* 0x000fe200078e00ff */
[----:B------:R-:W-:Y:S01]  /*4f10*/  ISETP.NE.OR P0, PT, R3, RZ, !P0 ;  /* 0x000000ff0300720c */ /* 0x000fe20004705670 */
[----:B------:R-:W-:Y:S01]  /*4f20*/  IMAD.MOV.U32 R0, RZ, RZ, 0x1 ;  /* 0x00000001ff007424 */ /* 0x000fe200078e00ff */
[----:B------:R-:W-:Y:S01]  /*4f30*/  LOP3.LUT R6, R16, 0x2, RZ, 0xfc, !PT ;  /* 0x0000000210067812 */ /* 0x000fe200078efcff */
[----:B------:R-:W-:Y:S01]  /*4f40*/  IMAD.MOV.U32 R7, RZ, RZ, RZ ;  /* 0x000000ffff077224 */ /* 0x000fe200078e00ff */
[----:B------:R-:W-:Y:S01]  /*4f50*/  ULDC UR4, c[0x0][0x600] ;  /* 0x0001800000047ab9 */ /* 0x000fe20000000800 */
[----:B------:R-:W-:Y:S01]  /*4f60*/  UMOV UR18, 0x1111 ;  /* 0x0000111100127882 */ /* 0x000fe20000000000 */
[----:B------:R-:W-:-:S02]  /*4f70*/  USHF.L.U32 UR5, UR13, UR5, URZ ;  /* 0x000000050d057299 */ /* 0x000fc4000800063f */
[----:B------:R-:W-:Y:S02]  /*4f80*/  UIADD3 UR28, UR40, 0x1, URZ ;  /* 0x00000001281c7890 */ /* 0x000fe4000fffe03f */
[----:B------:R-:W-:Y:S02]  /*4f90*/  UIADD3 UR4, UR4, -0x1, URZ ;  /* 0xffffffff04047890 */ /* 0x000fe4000fffe03f */
[----:B------:R-:W-:Y:S01]  /*4fa0*/  ULOP3.LUT UR7, URZ, UR7, URZ, 0x33, !UPT ;  /* 0x000000073f077292 */ /* 0x000fe2000f8e333f */
[----:B------:R-:W-:Y:S01]  /*4fb0*/  ULDC.64 UR24, c[0x0][0x198] ;  /* 0x0000660000187ab9 */ /* 0x000fe20000000a00 */
[----:B0-----:R-:W-:Y:S02]  /*4fc0*/  USHF.R.U32.HI UR27, URZ, 0x2, UR9 ;  /* 0x000000023f1b7899 */ /* 0x001fe40008011609 */
[----:B------:R-:W-:Y:S02]  /*4fd0*/  ULOP3.LUT UR8, UR9, 0x3, URZ, 0xc0, !UPT ;  /* 0x0000000309087892 */ /* 0x000fe4000f8ec03f */
[----:B------:R-:W-:-:S02]  /*4fe0*/  USHF.L.U32 UR6, UR9, 0x4, URZ ;  /* 0x0000000409067899 */ /* 0x000fc4000800063f */
[----:B------:R-:W-:Y:S02]  /*4ff0*/  USHF.L.U32 UR26, UR9, 0x9, URZ ;  /* 0x00000009091a7899 */ /* 0x000fe4000800063f */
[----:B------:R-:W-:Y:S02]  /*5000*/  ULOP3.LUT UR9, UR9, 0xfffffffc, URZ, 0xc0, !UPT ;  /* 0xfffffffc09097892 */ /* 0x000fe4000f8ec03f */
[----:B------:R-:W-:Y:S02]  /*5010*/  UISETP.GT.U32.AND UP0, UPT, UR8, 0xffff, UPT ;  /* 0x0000ffff0800788c */ /* 0x000fe4000bf04070 */
[----:B------:R-:W-:Y:S02]  /*5020*/  ULOP3.LUT UR11, UR9, 0x1, URZ, 0xfc, !UPT ;  /* 0x00000001090b7892 */ /* 0x000fe4000f8efc3f */
[----:B------:R-:W-:Y:S02]  /*5030*/  ULOP3.LUT UR12, UR9, 0x2, URZ, 0xfc, !UPT ;  /* 0x00000002090c7892 */ /* 0x000fe4000f8efc3f */
[----:B------:R-:W-:-:S02]  /*5040*/  USHF.L.U32 UR10, UR13, UR9, URZ ;  /* 0x000000090d0a7299 */ /* 0x000fc4000800063f */
[----:B------:R-:W-:Y:S02]  /*5050*/  ULOP3.LUT UR9, UR9, 0x3, URZ, 0xfc, !UPT ;  /* 0x0000000309097892 */ /* 0x000fe4000f8efc3f */
[----:B------:R-:W-:Y:S02]  /*5060*/  USHF.L.U32 UR11, UR13, UR11, URZ ;  /* 0x0000000b0d0b7299 */ /* 0x000fe4000800063f */
[----:B------:R-:W-:Y:S02]  /*5070*/  USHF.L.U32 UR12, UR13, UR12, URZ ;  /* 0x0000000c0d0c7299 */ /* 0x000fe4000800063f */
[----:B------:R-:W-:Y:S02]  /*5080*/  USEL UR8, UR8, 0xffff, !UP0 ;  /* 0x0000ffff08087887 */ /* 0x000fe4000c000000 */
[----:B------:R-:W-:Y:S02]  /*5090*/  USHF.L.U32 UR9, UR13, UR9, URZ ;  /* 0x000000090d097299 */ /* 0x000fe4000800063f */
[----:B------:R-:W-:-:S02]  /*50a0*/  ULOP3.LUT UR10, UR12, UR10, UR11, 0xfe, !UPT ;  /* 0x0000000a0c0a7292 */ /* 0x000fc4000f8efe0b */
[----:B------:R-:W-:Y:S02]  /*50b0*/  ULOP3.LUT UR8, UR8, 0xffff, URZ, 0xc0, !UPT ;  /* 0x0000ffff08087892 */ /* 0x000fe4000f8ec03f */
[----:B------:R-:W-:Y:S02]  /*50c0*/  ULOP3.LUT UR6, UR6, 0x30, URZ, 0xc0, !UPT ;  /* 0x0000003006067892 */ /* 0x000fe4000f8ec03f */
[----:B------:R-:W-:Y:S02]  /*50d0*/  ULOP3.LUT UR13, UR10, UR9, URZ, 0xfc, !UPT ;  /* 0x000000090a0d7292 */ /* 0x000fe4000f8efc3f */
[----:B------:R-:W-:-:S12]  /*50e0*/  USHF.L.U32 UR18, UR18, UR8, URZ ;  /* 0x0000000812127299 */ /* 0x000fd8000800063f */
.L_x_118:
[----:B------:R-:W-:-:S03]  /*50f0*/  UMOV UR8, 0xffffffff ;  /* 0xffffffff00087882 */ /* 0x000fc60000000000 */
[----:B------:R-:W-:Y:S05]  /*5100*/  BRA.DIV UR8, `(.L_x_107) ;  /* 0x0000001608687947 */ /* 0x000fea000b800000 */
[----:B------:R-:W-:-:S13]  /*5110*/  ELECT P6, URZ, PT ;  /* 0x00000000003f782f */ /* 0x000fda00038c0000 */
.L_x_141:
[----:B------:R-:W0:Y:S01]  /*5120*/  LDC R3, c[0x0][0x28c] ;  /* 0x0000a300ff037b82 */ /* 0x000e220000000800 */
[----:B------:R-:W-:Y:S01]  /*5130*/  BSSY B1, `(.L_x_108) ;  /* 0x000003e000017945 */ /* 0x000fe20003800000 */
[----:B0-----:R-:W-:-:S13]  /*5140*/  ISETP.LT.OR P6, PT, R3, 0x1, !P6 ;  /* 0x000000010300780c */ /* 0x001fda00077c1670 */
[----:B------:R-:W-:Y:S05]  /*5150*/  @P6 BRA `(.L_x_109) ;  /* 0x0000000000ec6947 */ /* 0x000fea0003800000 */
[----:B------:R-:W-:Y:S01]  /*5160*/  LEA R19, R19, UR27, 0x2 ;  /* 0x0000001b13137c11 */ /* 0x000fe2000f8e10ff */
[----:B------:R-:W-:Y:S01]  /*5170*/  IMAD.MOV.U32 R12, RZ, RZ, RZ ;  /* 0x000000ffff0c7224 */ /* 0x000fe200078e00ff */
[----:B------:R-:W-:Y:S01]  /*5180*/  LEA R22, R22, UR6, 0x6 ;  /* 0x0000000616167c11 */ /* 0x000fe2000f8e30ff */
[----:B------:R-:W-:Y:S02]  /*5190*/  IMAD.U32 R13, RZ, RZ, UR28 ;  /* 0x0000001cff0d7e24 */ /* 0x000fe4000f8e00ff */
[----:B------:R-:W-:Y:S02]  /*51a0*/  IMAD.MOV.U32 R3, RZ, RZ, R0 ;  /* 0x000000ffff037224 */ /* 0x000fe400078e0000 */
[----:B------:R-:W-:Y:S02]  /*51b0*/  IMAD.MOV.U32 R4, RZ, RZ, R7 ;  /* 0x000000ffff047224 */ /* 0x000fe400078e0007 */
[----:B------:R-:W-:-:S07]  /*51c0*/  IMAD.SHL.U32 R19, R19, 0x10, RZ ;  /* 0x0000001013137824 */ /* 0x000fce00078e00ff */
.L_x_113:
[----:B------:R-:W0:Y:S01]  /*51d0*/  S2R R10, SR_CgaCtaId ;  /* 0x00000000000a7919 */ /* 0x000e220000008800 */
[----:B------:R-:W-:Y:S01]  /*51e0*/  MOV R5, 0x400 ;  /* 0x0000040000057802 */ /* 0x000fe20000000f00 */
[----:B------:R-:W1:Y:S03]  /*51f0*/  @!P2 LDC R9, c[0x0][0x500] ;  /* 0x00014000ff09ab82 */ /* 0x000e660000000800 */
[----:B0-----:R-:W-:Y:S02]  /*5200*/  LEA R11, R10, R5, 0x18 ;  /* 0x000000050a0b7211 */ /* 0x001fe400078ec0ff */
[----:B------:R-:W-:-:S03]  /*5210*/  SHF.L.U32 R5, R3, 0x1f, RZ ;  /* 0x0000001f03057819 */ /* 0x000fc600000006ff */
[----:B------:R-:W-:-:S04]  /*5220*/  IMAD R10, R4, 0x8, R11 ;  /* 0x00000008040a7824 */ /* 0x000fc800078e020b */
[----:B------:R-:W0:Y:S02]  /*5230*/  SYNCS.PHASECHK.TRANS64.TRYWAIT P1, [R10+URZ+0x70], R5 ;  /* 0x000070050a0075a7 */ /* 0x000e24000802017f */
[----:B01----:R-:W-:Y:S05]  /*5240*/  @!P1 BRA `(.L_x_110) ;  /* 0x0000001400389947 */ /* 0x003fea0003800000 */
.L_x_142:
[----:B0-----:R-:W-:Y:S01]  /*5250*/  PRMT R5, R6, 0x9910, RZ ;  /* 0x0000991006057816 */ /* 0x001fe200000000ff */
[----:B------:R0:W-:Y:S03]  /*5260*/  @!P2 SYNCS.ARRIVE.TRANS64 RZ, [R10+URZ], R9 ;  /* 0x000000090affa9a7 */ /* 0x0001e6000800003f */
[----:B------:R-:W-:-:S13]  /*5270*/  ISETP.NE.AND P1, PT, R5, 0x2, PT ;  /* 0x000000020500780c */ /* 0x000fda0003f25270 */
[----:B0-----:R-:W-:Y:S05]  /*5280*/  @P1 BRA `(.L_x_111) ;  /* 0x0000000000041947 */ /* 0x001fea0003800000 */
[----:B------:R-:W-:Y:S01]  /*5290*/  BPT.TRAP 0x1 ;  /* 0x000000040000795c */ /* 0x000fe20000300000 */
.L_x_111:
[----:B------:R-:W-:Y:S05]  /*52a0*/  @P0 BRA `(.L_x_112) ;  /* 0x0000000000040947 */ /* 0x000fea0003800000 */
[----:B------:R-:W-:Y:S01]  /*52b0*/  BPT.TRAP 0x1 ;  /* 0x000000040000795c */ /* 0x000fe20000300000 */
.L_x_112:
[----:B------:R-:W-:Y:S01]  /*52c0*/  R2UR UR8, R4 ;  /* 0x00000000040872ca */ /* 0x000fe200000e0000 */
[----:B------:R-:W-:Y:S01]  /*52d0*/  VIADD R13, R13, 0xffffffff ;  /* 0xffffffff0d0d7836 */ /* 0x000fe20000000000 */
[----:B------:R-:W-:Y:S01]  /*52e0*/  R2UR UR15, R11 ;  /* 0x000000000b0f72ca */ /* 0x000fe200000e0000 */
[----:B------:R-:W-:Y:S01]  /*52f0*/  UIADD3 UR14, UP0, UR24, 0xf0, URZ ;  /* 0x000000f0180e7890 */ /* 0x000fe2000ff1e03f */
[----:B------:R-:W-:Y:S01]  /*5300*/  R2UR UR22, R19 ;  /* 0x00000000131672ca */ /* 0x000fe200000e0000 */
[----:B------:R-:W-:Y:S01]  /*5310*/  UIADD3 UR30, UP1, UR24, 0x1f0, URZ ;  /* 0x000001f0181e7890 */ /* 0x000fe2000ff3e03f */
[----:B------:R-:W-:Y:S01]  /*5320*/  R2UR UR9, R10 ;  /* 0x000000000a0972ca */ /* 0x000fe200000e0000 */
[----:B------:R-:W-:Y:S01]  /*5330*/  UPRMT UR19, URZ, 0x5410, UR18 ;  /* 0x000054103f137896 */ /* 0x000fe20008000012 */
[----:B------:R-:W-:Y:S01]  /*5340*/  R2UR UR10, R12 ;  /* 0x000000000c0a72ca */ /* 0x000fe200000e0000 */
[----:B------:R-:W-:Y:S01]  /*5350*/  VIADD R4, R4, 0x1 ;  /* 0x0000000104047836 */ /* 0x000fe20000000000 */
[----:B------:R-:W-:Y:S01]  /*5360*/  R2UR UR12, R2 ;  /* 0x00000000020c72ca */ /* 0x000fe200000e0000 */
[----:B------:R-:W-:Y:S01]  /*5370*/  UPRMT UR29, URZ, 0x5410, UR13 ;  /* 0x000054103f1d7896 */ /* 0x000fe2000800000d */
[----:B------:R-:W-:Y:S01]  /*5380*/  R2UR UR23, R22 ;  /* 0x00000000161772ca */ /* 0x000fe200000e0000 */
[----:B------:R-:W-:Y:S01]  /*5390*/  USHF.L.U32 UR8, UR8, 0xb, URZ ;  /* 0x0000000b08087899 */ /* 0x000fe2000800063f */
[----:B------:R-:W-:Y:S01]  /*53a0*/  ISETP.GT.AND P3, PT, R13, 0x1, PT ;  /* 0x000000010d00780c */ /* 0x000fe20003f64270 */
[----:B------:R-:W-:Y:S01]  /*53b0*/  UIADD3.X UR31, URZ, UR25, URZ, UP1, !UPT ;  /* 0x000000193f1f7290 */ /* 0x000fe20008ffe43f */
[----:B------:R-:W-:Y:S01]  /*53c0*/  ISETP.NE.AND P1, PT, R4, 0xe, PT ;  /* 0x0000000e0400780c */ /* 0x000fe20003f25270 */
[----:B------:R-:W-:Y:S01]  /*53d0*/  ULEA UR11, UR27, UR8, 0x9 ;  /* 0x000000081b0b7291 */ /* 0x000fe2000f8e483f */
[----:B------:R-:W-:Y:S01]  /*53e0*/  VIADD R12, R12, 0x20 ;  /* 0x000000200c0c7836 */ /* 0x000fe20000000000 */
[----:B------:R-:W-:Y:S01]  /*53f0*/  ULOP3.LUT UR8, UR8, 0x600, UR26, 0xf8, !UPT ;  /* 0x0000060008087892 */ /* 0x000fe2000f8ef81a */
[----:B------:R-:W-:Y:S01]  /*5400*/  SEL R10, RZ, 0x1, P1 ;  /* 0x00000001ff0a7807 */ /* 0x000fe20000800000 */
[----:B------:R-:W-:Y:S01]  /*5410*/  ULEA UR11, UR11, UR15, 0x2 ;  /* 0x0000000f0b0b7291 */ /* 0x000fe2000f8e103f */
[----:B------:R-:W-:Y:S01]  /*5420*/  SEL R4, R4, RZ, P1 ;  /* 0x000000ff04047207 */ /* 0x000fe20000800000 */
[----:B------:R-:W-:Y:S01]  /*5430*/  ULEA UR8, UR8, UR15, 0x2 ;  /* 0x0000000f08087291 */ /* 0x000fe2000f8e103f */
[----:B------:R-:W-:Y:S01]  /*5440*/  LOP3.LUT R3, R3, R10, RZ, 0x3c, !PT ;  /* 0x0000000a03037212 */ /* 0x000fe200078e3cff */
[----:B------:R-:W-:-:S02]  /*5450*/  UIADD3 UR20, UR11, 0x200, URZ ;  /* 0x000002000b147890 */ /* 0x000fc4000fffe03f */
[----:B------:R-:W-:Y:S02]  /*5460*/  UIADD3.X UR15, URZ, UR25, URZ, UP0, !UPT ;  /* 0x000000193f0f7290 */ /* 0x000fe400087fe43f */
[----:B------:R-:W-:Y:S01]  /*5470*/  UIADD3 UR21, UR8, 0x1c200, URZ ;  /* 0x0001c20008157890 */ /* 0x000fe2000fffe03f */
[----:B------:R-:W-:Y:S01]  /*5480*/  UMOV UR16, 0x0 ;  /* 0x0000000000107882 */ /* 0x000fe20000000000 */
[----:B------:R-:W-:Y:S01]  /*5490*/  UMOV UR17, 0x10000000 ;  /* 0x1000000000117882 */ /* 0x000fe20000000000 */
[----:B------:R-:W-:Y:S01]  /*54a0*/  UMOV UR11, UR22 ;  /* 0x00000016000b7c82 */ /* 0x000fe20008000000 */
[----:B------:R-:W-:-:S03]  /*54b0*/  UMOV UR8, UR20 ;  /* 0x0000001400087c82 */ /* 0x000fc60008000000 */
[----:B------:R0:W-:Y:S02]  /*54c0*/  UTMALDG.3D.MULTICAST [UR8], [UR14], UR19, desc[UR16] ;  /* 0x000010080e0073b4 */ /* 0x0001e40008011813 */
[----:B0-----:R-:W-:Y:S01]  /*54d0*/  UMOV UR8, UR21 ;  /* 0x0000001500087c82 */ /* 0x001fe20008000000 */
[----:B------:R-:W-:Y:S02]  /*54e0*/  UMOV UR11, UR23 ;  /* 0x00000017000b7c82 */ /* 0x000fe40008000000 */
[----:B------:R0:W-:Y:S02]  /*54f0*/  UTMALDG.3D.MULTICAST [UR8], [UR30], UR29, desc[UR16] ;  /* 0x000010081e0073b4 */ /* 0x0001e4000801181d */
[----:B0-----:R-:W-:Y:S05]  /*5500*/  @P3 BRA `(.L_x_113) ;  /* 0xfffffffc00303947 */ /* 0x001fea000383ffff */
.L_x_109:
[----:B------:R-:W-:Y:S05]  /*5510*/  BSYNC B1 ;  /* 0x0000000000017941 */ /* 0x000fea0003800000 */
.L_x_108:
[----:B------:R-:W2:Y:S01]  /*5520*/  LDL.64 R10, [R1] ;  /* 0x00000000010a7983 */ /* 0x000ea20000100a00 */
[----:B------:R-:W-:Y:S01]  /*5530*/  LOP3.LUT P4, RZ, R8, 0xff, RZ, 0xc0, !PT ;  /* 0x000000ff08ff7812 */ /* 0x000fe2000788c0ff */
[----:B------:R-:W-:Y:S01]  /*5540*/  VIADD R4, R7, UR40 ;  /* 0x0000002807047c36 */ /* 0x000fe20008000000 */
[----:B------:R-:W-:Y:S01]  /*5550*/  ULDC.64 UR8, c[0x0][0x650] ;  /* 0x0001940000087ab9 */ /* 0x000fe20000000a00 */
[----:B------:R-:W-:Y:S01]  /*5560*/  IMAD.U32 R5, RZ, RZ, UR40 ;  /* 0x00000028ff057e24 */ /* 0x000fe2000f8e00ff */
[----:B------:R-:W-:Y:S01]  /*5570*/  UISETP.GE.U32.AND UP0, UPT, UR40, 0xe, UPT ;  /* 0x0000000e2800788c */ /* 0x000fe2000bf06070 */
[----:B------:R-:W-:Y:S01]  /*5580*/  BSSY B1, `(.L_x_114) ;  /* 0x0000070000017945 */ /* 0x000fe20003800000 */
[----:B------:R-:W-:Y:S01]  /*5590*/  SHF.R.U32.HI R2, RZ, 0x1, R4 ;  /* 0x00000001ff027819 */ /* 0x000fe20000011604 */
[----:B------:R-:W-:Y:S01]  /*55a0*/  IMAD.MOV.U32 R19, RZ, RZ, -0x1 ;  /* 0xffffffffff137424 */ /* 0x000fe200078e00ff */
[----:B------:R-:W-:Y:S01]  /*55b0*/  ISETP.GT.U32.AND P1, PT, R4, 0xd, PT ;  /* 0x0000000d0400780c */ /* 0x000fe20003f24070 */
[----:B------:R-:W-:Y:S01]  /*55c0*/  IMAD.MOV.U32 R22, RZ, RZ, -0x1 ;  /* 0xffffffffff167424 */ /* 0x000fe200078e00ff */
[----:B------:R-:W-:-:S02]  /*55d0*/  PLOP3.LUT P3, PT, PT, PT, UP0, 0x80, 0x0 ;  /* 0x000000000000781c */ /* 0x000fc40003f6f008 */
[----:B------:R-:W-:Y:S01]  /*55e0*/  ISETP.LT.U32.AND P1, PT, R5, 0xe, P1 ;  /* 0x0000000e0500780c */ /* 0x000fe20000f21070 */
[----:B------:R-:W0:Y:S01]  /*55f0*/  @P4 S2R R8, SR_CgaCtaId ;  /* 0x0000000000084919 */ /* 0x000e220000008800 */
[----:B------:R-:W-:-:S04]  /*5600*/  @P4 MOV R3, 0x400 ;  /* 0x0000040000034802 */ /* 0x000fc80000000f00 */
[----:B0-----:R-:W-:Y:S01]  /*5610*/  @P4 LEA R8, R8, R3, 0x18 ;  /* 0x0000000308084211 */ /* 0x001fe200078ec0ff */
[----:B------:R-:W-:-:S03]  /*5620*/  IMAD.WIDE.U32 R2, R2, -0x6db6db6d, RZ ;  /* 0x9249249302027825 */ /* 0x000fc600078e00ff */
[----:B------:R0:W-:Y:S01]  /*5630*/  @P4 SYNCS.ARRIVE.TRANS64.A1T0 RZ, [R8+URZ+0x118], RZ ;  /* 0x000118ff08ff49a7 */ /* 0x0001e2000810003f */
[----:B------:R-:W-:Y:S01]  /*5640*/  IMAD.MOV.U32 R2, RZ, RZ, -0x1 ;  /* 0xffffffffff027424 */ /* 0x000fe200078e00ff */
[----:B------:R-:W-:Y:S02]  /*5650*/  SHF.R.U32.HI R5, RZ, 0x2, R3 ;  /* 0x00000002ff057819 */ /* 0x000fe40000011603 */
[----:B------:R-:W-:-:S03]  /*5660*/  SEL R3, RZ, 0x1, !P1 ;  /* 0x00000001ff037807 */ /* 0x000fc60004800000 */
[----:B------:R-:W-:Y:S01]  /*5670*/  IMAD R7, R5, -0xe, R4 ;  /* 0xfffffff205077824 */ /* 0x000fe200078e0204 */
[----:B------:R-:W-:Y:S02]  /*5680*/  LOP3.LUT R0, R0, R3, RZ, 0x3c, !PT ;  /* 0x0000000300007212 */ /* 0x000fe400078e3cff */
[----:B------:R-:W-:Y:S02]  /*5690*/  PRMT R3, RZ, 0x7610, R3 ;  /* 0x00007610ff037816 */ /* 0x000fe40000000003 */
[----:B------:R-:W-:Y:S02]  /*56a0*/  @P3 LOP3.LUT R0, R0, 0x1, R5, 0x78, !PT ;  /* 0x0000000100003812 */ /* 0x000fe400078e7805 */
[----:B0-----:R-:W-:Y:S02]  /*56b0*/  PRMT R8, RZ, 0x7610, R8 ;  /* 0x00007610ff087816 */ /* 0x001fe40000000008 */
[----:B--2---:R-:W-:-:S04]  /*56c0*/  IADD3 R18, P4, R18, R10, RZ ;  /* 0x0000000a12127210 */ /* 0x004fc80007f9e0ff */
[----:B------:R-:W-:Y:S01]  /*56d0*/  ISETP.GE.U32.AND P1, PT, R18, UR8, PT ;  /* 0x0000000812007c0c */ /* 0x000fe2000bf26070 */
[----:B------:R-:W-:-:S05]  /*56e0*/  IMAD.X R17, R17, 0x1, R23, P4 ;  /* 0x0000000111117824 */ /* 0x000fca00020e0617 */
[----:B------:R-:W-:-:S13]  /*56f0*/  ISETP.GE.U32.AND.EX P1, PT, R17, UR9, PT, P1 ;  /* 0x0000000911007c0c */ /* 0x000fda000bf26110 */
[----:B------:R-:W-:Y:S05]  /*5700*/  @P1 BRA `(.L_x_115) ;  /* 0x00000004005c1947 */ /* 0x000fea0003800000 */
[----:B------:R-:W0:Y:S01]  /*5710*/  S2R R11, SR_CTAID.X ;  /* 0x00000000000b7919 */ /* 0x000e220000002500 */
[----:B------:R-:W-:Y:S01]  /*5720*/  ULDC.64 UR8, c[0x0][0x628] ;  /* 0x00018a0000087ab9 */ /* 0x000fe20000000a00 */
[----:B------:R-:W1:Y:S01]  /*5730*/  LDC R12, c[0x0][0x144] ;  /* 0x00005100ff0c7b82 */ /* 0x000e620000000800 */
[----:B------:R-:W-:Y:S01]  /*5740*/  ISETP.NE.U32.AND P1, PT, RZ, UR8, PT ;  /* 0x00000008ff007c0c */ /* 0x000fe2000bf25070 */
[----:B------:R-:W2:Y:S01]  /*5750*/  S2R R9, SR_CTAID.Y ;  /* 0x0000000000097919 */ /* 0x000ea20000002600 */
[----:B------:R-:W-:Y:S01]  /*5760*/  ULDC UR10, c[0x0][0x150] ;  /* 0x00005400000a7ab9 */ /* 0x000fe20000000800 */
[----:B------:R-:W-:Y:S01]  /*5770*/  ULDC UR11, c[0x0][0x630] ;  /* 0x00018c00000b7ab9 */ /* 0x000fe20000000800 */
[----:B------:R-:W-:Y:S01]  /*5780*/  ISETP.NE.AND.EX P1, PT, RZ, UR9, PT, P1 ;  /* 0x00000009ff007c0c */ /* 0x000fe2000bf25310 */
[----:B------:R-:W-:Y:S01]  /*5790*/  IMAD.MOV.U32 R2, RZ, RZ, R18 ;  /* 0x000000ffff027224 */ /* 0x000fe200078e0012 */
[----:B0-----:R-:W-:-:S05]  /*57a0*/  I2FP.F32.U32 R3, R11 ;  /* 0x0000000b00037245 */ /* 0x001fca0000201000 */
[----:B------:R-:W-:Y:S01]  /*57b0*/  FMUL R14, R3, UR10 ;  /* 0x0000000a030e7c20 */ /* 0x000fe20008400000 */
[----:B------:R-:W-:-:S05]  /*57c0*/  IMAD.MOV.U32 R3, RZ, RZ, R17 ;  /* 0x000000ffff037224 */ /* 0x000fca00078e0011 */
[----:B--2---:R-:W-:Y:S05]  /*57d0*/  @!P1 BRA `(.L_x_116) ;  /* 0x0000000000289947 */ /* 0x004fea0003800000 */
[----:B------:R-:W-:Y:S02]  /*57e0*/  ULDC UR10, c[0x0][0x634] ;  /* 0x00018d00000a7ab9 */ /* 0x000fe40000000800 */
[----:B------:R-:W-:-:S05]  /*57f0*/  IADD3 R3, P1, R18, UR10, RZ ;  /* 0x0000000a12037c10 */ /* 0x000fca000ff3e0ff */
[----:B------:R-:W-:-:S04]  /*5800*/  IMAD.X R13, RZ, RZ, R17, P1 ;  /* 0x000000ffff0d7224 */ /* 0x000fc800008e0611 */
[----:B------:R-:W-:-:S04]  /*5810*/  IMAD.WIDE.U32 R4, R13, UR8, RZ ;  /* 0x000000080d047c25 */ /* 0x000fc8000f8e00ff */
[----:B------:R-:W-:-:S04]  /*5820*/  IMAD.WIDE.U32 R4, P1, R3, UR9, R4 ;  /* 0x0000000903047c25 */ /* 0x000fc8000f820004 */
[----:B------:R-:W-:-:S04]  /*5830*/  IMAD.WIDE.U32 R2, R3, UR8, RZ ;  /* 0x0000000803027c25 */ /* 0x000fc8000f8e00ff */
[----:B------:R-:W-:Y:S01]  /*5840*/  IMAD.MOV.U32 R2, RZ, RZ, R5 ;  /* 0x000000ffff027224 */ /* 0x000fe200078e0005 */
[----:B------:R-:W-:Y:S01]  /*5850*/  IADD3 RZ, P3, R3, R4, RZ ;  /* 0x0000000403ff7210 */ /* 0x000fe20007f7e0ff */
[----:B------:R-:W-:-:S04]  /*5860*/  IMAD.X R3, RZ, RZ, RZ, P1 ;  /* 0x000000ffff037224 */ /* 0x000fc800008e06ff */
[----:B------:R-:W-:-:S08]  /*5870*/  IMAD.WIDE.U32.X R2, R13, UR9, R2, P3 ;  /* 0x000000090d027c25 */ /* 0x000fd000098e0402 */
.L_x_116:
[--C-:B------:R-:W-:Y:S01]  /*5880*/  SHF.R.U64 R10, R2, UR11, R3.reuse ;  /* 0x0000000b020a7c19 */ /* 0x100fe20008001203 */
[----:B------:R-:W0:Y:S01]  /*5890*/  F2I.U32.TRUNC.NTZ R14, R14 ;  /* 0x0000000e000e7305 */ /* 0x000e22000020f000 */
[----:B------:R-:W-:Y:S01]  /*58a0*/  SHF.R.U32.HI R2, RZ, UR11, R3 ;  /* 0x0000000bff027c19 */ /* 0x000fe20008011603 */
[----:B------:R-:W-:Y:S01]  /*58b0*/  ULDC.64 UR8, c[0x0][0x620] ;  /* 0x0001880000087ab9 */ /* 0x000fe20000000a00 */
[----:B------:R-:W-:Y:S01]  /*58c0*/  IADD3 R5, P1, RZ, -R10, RZ ;  /* 0x8000000aff057210 */ /* 0x000fe20007f3e0ff */
[----:B------:R-:W-:Y:S01]  /*58d0*/  IMAD.MOV.U32 R3, RZ, RZ, R17 ;  /* 0x000000ffff037224 */ /* 0x000fe200078e0011 */
[----:B------:R-:W-:-:S03]  /*58e0*/  ULDC.64 UR10, c[0x0][0x640] ;  /* 0x00019000000a7ab9 */ /* 0x000fc60000000a00 */
[----:B------:R-:W-:Y:S01]  /*58f0*/  IMAD.X R2, RZ, RZ, ~R2, P1 ;  /* 0x000000ffff027224 */ /* 0x000fe200008e0e02 */
[----:B------:R-:W-:-:S03]  /*5900*/  ISETP.NE.U32.AND P1, PT, RZ, UR10, PT ;  /* 0x0000000aff007c0c */ /* 0x000fc6000bf25070 */
[----:B------:R-:W-:Y:S01]  /*5910*/  IMAD R4, R2, UR8, RZ ;  /* 0x0000000802047c24 */ /* 0x000fe2000f8e02ff */
[----:B------:R-:W-:Y:S01]  /*5920*/  ISETP.NE.AND.EX P1, PT, RZ, UR11, PT, P1 ;  /* 0x0000000bff007c0c */ /* 0x000fe2000bf25310 */
[----:B------:R-:W-:-:S04]  /*5930*/  IMAD.MOV.U32 R2, RZ, RZ, R18 ;  /* 0x000000ffff027224 */ /* 0x000fc800078e0012 */
[----:B------:R-:W-:Y:S01]  /*5940*/  IMAD.WIDE.U32 R2, R5, UR8, R2 ;  /* 0x0000000805027c25 */ /* 0x000fe2000f8e0002 */
[----:B------:R-:W-:-:S03]  /*5950*/  ULDC UR8, c[0x0][0x618] ;  /* 0x0001860000087ab9 */ /* 0x000fc60000000800 */
[----:B------:R-:W-:Y:S01]  /*5960*/  IMAD R5, R5, UR9, R4 ;  /* 0x0000000905057c24 */ /* 0x000fe2000f8e0204 */
[----:B------:R-:W-:Y:S01]  /*5970*/  ULDC UR9, c[0x0][0x154] ;  /* 0x0000550000097ab9 */ /* 0x000fe20000000800 */
[----:B0-----:R-:W-:Y:S02]  /*5980*/  IMAD.MOV R4, RZ, RZ, -R14 ;  /* 0x000000ffff047224 */ /* 0x001fe400078e0a0e */
[----:B------:R-:W0:Y:S01]  /*5990*/  LDC R14, c[0x0][0x148] ;  /* 0x00005200ff0e7b82 */ /* 0x000e220000000800 */
[----:B------:R-:W-:Y:S02]  /*59a0*/  IMAD.IADD R3, R3, 0x1, R5 ;  /* 0x0000000103037824 */ /* 0x000fe400078e0205 */
[----:B-1----:R-:W-:Y:S01]  /*59b0*/  IMAD R11, R12, R4, R11 ;  /* 0x000000040c0b7224 */ /* 0x002fe200078e020b */
[----:B------:R-:W-:Y:S02]  /*59c0*/  I2FP.F32.U32 R4, R9 ;  /* 0x0000000900047245 */ /* 0x000fe40000201000 */
[----:B------:R-:W-:-:S02]  /*59d0*/  SHF.R.U64 R12, R2, UR8, R3 ;  /* 0x00000008020c7c19 */ /* 0x000fc40008001203 */
[----:B------:R-:W-:Y:S01]  /*59e0*/  SHF.R.U32.HI R3, RZ, UR8, R3 ;  /* 0x00000008ff037c19 */ /* 0x000fe20008011603 */
[----:B------:R-:W-:Y:S01]  /*59f0*/  FMUL R4, R4, UR9 ;  /* 0x0000000904047c20 */ /* 0x000fe20008400000 */
[----:B------:R-:W-:Y:S02]  /*5a00*/  ULDC UR8, c[0x0][0x608] ;  /* 0x0001820000087ab9 */ /* 0x000fe40000000800 */
[--C-:B------:R-:W-:Y:S01]  /*5a10*/  SHF.R.U64 R15, R12, UR8, R3.reuse ;  /* 0x000000080c0f7c19 */ /* 0x100fe20008001203 */
[----:B------:R1:W2:Y:S01]  /*5a20*/  F2I.U32.TRUNC.NTZ R20, R4 ;  /* 0x0000000400147305 */ /* 0x0002a2000020f000 */
[----:B------:R-:W-:Y:S01]  /*5a30*/  SHF.R.U32.HI R2, RZ, UR8, R3 ;  /* 0x00000008ff027c19 */ /* 0x000fe20008011603 */
[----:B------:R-:W-:-:S03]  /*5a40*/  ULDC UR8, c[0x0][0x658] ;  /* 0x0001960000087ab9 */ /* 0x000fc60000000800 */
[--C-:B------:R-:W-:Y:S02]  /*5a50*/  SHF.R.U64 R13, R15, UR8, R2.reuse ;  /* 0x000000080f0d7c19 */ /* 0x100fe40008001202 */
[----:B------:R-:W-:-:S03]  /*5a60*/  SHF.R.U32.HI R19, RZ, UR8, R2 ;  /* 0x00000008ff137c19 */ /* 0x000fc60008011602 */
[----:B------:R-:W-:Y:S02]  /*5a70*/  IMAD.MOV.U32 R2, RZ, RZ, R13 ;  /* 0x000000ffff027224 */ /* 0x000fe400078e000d */
[----:B------:R-:W-:Y:S01]  /*5a80*/  IMAD.MOV.U32 R3, RZ, RZ, R19 ;  /* 0x000000ffff037224 */ /* 0x000fe200078e0013 */
[----:B-1----:R-:W-:Y:S06]  /*5a90*/  @!P1 BRA `(.L_x_117) ;  /* 0x0000000000289947 */ /* 0x002fec0003800000 */
        /* <DEDUP_REMOVED lines=10> */
.L_x_117:
[----:B------:R-:W1:Y:S01]  /*5b40*/  LDC R4, c[0x0][0x65c] ;  /* 0x00019700ff047b82 */ /* 0x000e620000000800 */
[----:B------:R-:W-:Y:S01]  /*5b50*/  ULDC UR8, c[0x0][0x648] ;  /* 0x0001920000087ab9 */ /* 0x000fe20000000800 */
[----:B------:R-:W-:Y:S01]  /*5b60*/  LOP3.LUT R15, R15, UR7, RZ, 0xc0, !PT ;  /* 0x000000070f0f7c12 */ /* 0x000fe2000f8ec0ff */
[----:B--2---:R-:W-:Y:S01]  /*5b70*/  IMAD.MOV R20, RZ, RZ, -R20 ;  /* 0x000000ffff147224 */ /* 0x004fe200078e0a14 */
[----:B------:R-:W-:Y:S01]  /*5b80*/  SHF.R.U64 R2, R2, UR8, R3 ;  /* 0x0000000802027c19 */ /* 0x000fe20008001203 */
[----:B------:R-:W-:Y:S01]  /*5b90*/  ULDC UR8, c[0x0][0x638] ;  /* 0x00018e0000087ab9 */ /* 0x000fe20000000800 */
[----:B------:R-:W-:Y:S01]  /*5ba0*/  LOP3.LUT R12, R12, UR4, RZ, 0xc0, !PT ;  /* 0x000000040c0c7c12 */ /* 0x000fe2000f8ec0ff */
[----:B------:R-:W-:Y:S01]  /*5bb0*/  ULDC UR9, c[0x0][0x610] ;  /* 0x0001840000097ab9 */ /* 0x000fe20000000800 */
[----:B------:R-:W-:Y:S01]  /*5bc0*/  IMAD.MOV.U32 R3, RZ, RZ, 0x1 ;  /* 0x00000001ff037424 */ /* 0x000fe200078e00ff */
[----:B-1----:R-:W-:Y:S01]  /*5bd0*/  ISETP.NE.AND P1, PT, R4, 0x1, PT ;  /* 0x000000010400780c */ /* 0x002fe20003f25270 */
[----:B------:R-:W-:-:S02]  /*5be0*/  IMAD.MOV R4, RZ, RZ, -R2 ;  /* 0x000000ffff047224 */ /* 0x000fc400078e0a02 */
[----:B------:R-:W-:Y:S02]  /*5bf0*/  IMAD R2, R2, UR5, R15 ;  /* 0x0000000502027c24 */ /* 0x000fe4000f8e020f */
[----:B------:R-:W-:Y:S01]  /*5c00*/  IMAD R13, R4, UR8, R13 ;  /* 0x00000008040d7c24 */ /* 0x000fe2000f8e020d */
[----:B------:R-:W-:-:S07]  /*5c10*/  ULDC UR8, c[0x0][0x600] ;  /* 0x0001800000087ab9 */ /* 0x000fce0000000800 */
[----:B0-----:R-:W-:-:S04]  /*5c20*/  @P1 IMAD R11, R14, R20, R9 ;  /* 0x000000140e0b1224 */ /* 0x001fc800078e0209 */
[----:B------:R-:W-:Y:S02]  /*5c30*/  IMAD R11, R2, UR9, R11 ;  /* 0x00000009020b7c24 */ /* 0x000fe4000f8e020b */
[----:B------:R-:W-:-:S05]  /*5c40*/  IMAD R2, R13, UR8, R12 ;  /* 0x000000080d027c24 */ /* 0x000fca000f8e020c */
[----:B------:R-:W-:Y:S02]  /*5c50*/  SEL R22, R2, R11, !P1 ;  /* 0x0000000b02167207 */ /* 0x000fe40004800000 */
[----:B------:R-:W-:Y:S01]  /*5c60*/  SEL R19, R11, R2, !P1 ;  /* 0x000000020b137207 */ /* 0x000fe20004800000 */
[----:B------:R-:W-:-:S07]  /*5c70*/  IMAD.MOV.U32 R2, RZ, RZ, R10 ;  /* 0x000000ffff027224 */ /* 0x000fce00078e000a */
.L_x_115:
[----:B------:R-:W-:Y:S05]  /*5c80*/  BSYNC B1 ;  /* 0x0000000000017941 */ /* 0x000fea0003800000 */
.L_x_114:
[----:B------:R-:W-:-:S13]  /*5c90*/  LOP3.LUT P1, RZ, R3, 0xff, RZ, 0xc0, !PT ;  /* 0x000000ff03ff7812 */ /* 0x000fda000782c0ff */
[----:B------:R-:W-:Y:S05]  /*5ca0*/  @P1 BRA `(.L_x_118) ;  /* 0xfffffff400101947 */ /* 0x000fea000383ffff */
[----:B------:R-:W-:Y:S05]  /*5cb0*/  BSYNC B0 ;  /* 0x0000000000007941 */ /* 0x000fea0003800000 */
.L_x_106:
[----:B------:R-:W-:-:S03]  /*5cc0*/  UMOV UR8, 0xffffffff ;  /* 0xffffffff00087882 */ /* 0x000fc60000000000 */
[----:B------:R-:W-:Y:S05]  /*5cd0*/  BRA.DIV UR8, `(.L_x_119) ;  /* 0x0000000a08a87947 */ /* 0x000fea000b800000 */
[----:B------:R-:W-:-:S13]  /*5ce0*/  ELECT P6, URZ, PT ;  /* 0x00000000003f782f */ /* 0x000fda00038c0000 */
.L_x_145:
[----:B------:R-:W-:Y:S04]  /*5cf0*/  BSSY B0, `(.L_x_120) ;  /* 0x0000085000007945 */ /* 0x000fe80003800000 */
[----:B------:R-:W-:Y:S05]  /*5d00*/  @!P6 BRA `(.L_x_121) ;  /* 0x00000008000ce947 */ /* 0x000fea0003800000 */
[----:B------:R-:W-:-:S04]  /*5d10*/  LOP3.LUT R16, R16, 0x2, RZ, 0xfc, !PT ;  /* 0x0000000210107812 */ /* 0x000fc800078efcff */
[----:B------:R-:W-:-:S13]  /*5d20*/  ISETP.NE.AND P0, PT, R16, 0x3, PT ;  /* 0x000000031000780c */ /* 0x000fda0003f05270 */
[----:B------:R-:W-:Y:S05]  /*5d30*/  @!P0 BRA `(.L_x_122) ;  /* 0x0000000000048947 */ /* 0x000fea0003800000 */
[----:B------:R-:W-:Y:S01]  /*5d40*/  BPT.TRAP 0x1 ;  /* 0x000000040000795c */ /* 0x000fe20000300000 */
.L_x_122:
[----:B------:R-:W0:Y:S01]  /*5d50*/  S2R R3, SR_CgaCtaId ;  /* 0x0000000000037919 */ /* 0x000e220000008800 */
[----:B------:R-:W-:Y:S02]  /*5d60*/  MOV R2, 0x400 ;  /* 0x0000040000027802 */ /* 0x000fe40000000f00 */
[----:B------:R-:W-:Y:S02]  /*5d70*/  SHF.L.U32 R4, R0, 0x1f, RZ ;  /* 0x0000001f00047819 */ /* 0x000fe400000006ff */
[----:B0-----:R-:W-:-:S05]  /*5d80*/  LEA R2, R3, R2, 0x18 ;  /* 0x0000000203027211 */ /* 0x001fca00078ec0ff */
[----:B------:R-:W-:-:S04]  /*5d90*/  VIADD R2, R2, 0x70 ;  /* 0x0000007002027836 */ /* 0x000fc80000000000 */
[C---:B------:R-:W-:Y:S02]  /*5da0*/  IMAD R9, R7.reuse, 0x8, R2 ;  /* 0x0000000807097824 */ /* 0x040fe400078e0202 */
[----:B------:R-:W-:Y:S02]  /*5db0*/  VIADD R7, R7, 0x1 ;  /* 0x0000000107077836 */ /* 0x000fe40000000000 */
[----:B------:R-:W0:Y:S03]  /*5dc0*/  SYNCS.PHASECHK.TRANS64.TRYWAIT P0, [R9+URZ], R4 ;  /* 0x00000004090075a7 */ /* 0x000e26000800017f */
[----:B------:R-:W-:-:S04]  /*5dd0*/  ISETP.NE.AND P1, PT, R7, 0xe, PT ;  /* 0x0000000e0700780c */ /* 0x000fc80003f25270 */
[----:B------:R-:W-:Y:S02]  /*5de0*/  SEL R3, RZ, 0x1, P1 ;  /* 0x00000001ff037807 */ /* 0x000fe40000800000 */
[----:B------:R-:W-:Y:S02]  /*5df0*/  SEL R7, R7, RZ, P1 ;  /* 0x000000ff07077207 */ /* 0x000fe40000800000 */
[----:B------:R-:W-:-:S03]  /*5e00*/  LOP3.LUT R6, R0, R3, RZ, 0x3c, !PT ;  /* 0x0000000300067212 */ /* 0x000fc600078e3cff */
[----:B------:R-:W-:Y:S01]  /*5e10*/  IMAD R8, R7, 0x8, R2 ;  /* 0x0000000807087824 */ /* 0x000fe200078e0202 */
[----:B------:R-:W-:Y:S01]  /*5e20*/  SHF.L.U32 R5, R6, 0x1f, RZ ;  /* 0x0000001f06057819 */ /* 0x000fe200000006ff */
[----:B0-----:R-:W-:Y:S06]  /*5e30*/  @!P0 BRA `(.L_x_123) ;  /* 0x0000000800708947 */ /* 0x001fec0003800000 */
.L_x_146:
[----:B------:R-:W1:Y:S01]  /*5e40*/  SYNCS.PHASECHK.TRANS64.TRYWAIT P0, [R8+URZ], R5 ;  /* 0x00000005080075a7 */ /* 0x000e62000800017f */
[----:B------:R-:W-:-:S05]  /*5e50*/  VIADD R0, R7, 0x1 ;  /* 0x0000000107007836 */ /* 0x000fca0000000000 */
[----:B------:R-:W-:-:S04]  /*5e60*/  ISETP.NE.AND P1, PT, R0, 0xe, PT ;  /* 0x0000000e0000780c */ /* 0x000fc80003f25270 */
[----:B------:R-:W-:Y:S02]  /*5e70*/  SEL R3, RZ, 0x1, P1 ;  /* 0x00000001ff037807 */ /* 0x000fe40000800000 */
[----:B------:R-:W-:Y:S02]  /*5e80*/  SEL R7, R0, RZ, P1 ;  /* 0x000000ff00077207 */ /* 0x000fe40000800000 */
[----:B------:R-:W-:-:S03]  /*5e90*/  LOP3.LUT R6, R6, R3, RZ, 0x3c, !PT ;  /* 0x0000000306067212 */ /* 0x000fc600078e3cff */
[----:B0-----:R-:W-:Y:S01]  /*5ea0*/  IMAD R9, R7, 0x8, R2 ;  /* 0x0000000807097824 */ /* 0x001fe200078e0202 */
[----:B------:R-:W-:Y:S01]  /*5eb0*/  SHF.L.U32 R4, R6, 0x1f, RZ ;  /* 0x0000001f06047819 */ /* 0x000fe200000006ff */
[----:B-1----:R-:W-:Y:S06]  /*5ec0*/  @!P0 BRA `(.L_x_124) ;  /* 0x0000000800608947 */ /* 0x002fec0003800000 */
.L_x_147:
        /* <DEDUP_REMOVED lines=9> */
.L_x_148:
        /* <DEDUP_REMOVED lines=9> */
.L_x_149:
        /* <DEDUP_REMOVED lines=9> */
.L_x_150:
        /* <DEDUP_REMOVED lines=9> */
.L_x_151:
        /* <DEDUP_REMOVED lines=9> */
.L_x_152:
        /* <DEDUP_REMOVED lines=9> */
.L_x_153:
        /* <DEDUP_REMOVED lines=9> */
.L_x_154:
        /* <DEDUP_REMOVED lines=9> */
.L_x_155:
        /* <DEDUP_REMOVED lines=9> */
.L_x_156:
[----:B------:R-:W1:Y:S01]  /*63e0*/  SYNCS.PHASECHK.TRANS64.TRYWAIT P0, [R8+URZ], R5 ;  /* 0x00000005080075a7 */ /* 0x000e62000800017f */
[----:B------:R-:W-:-:S05]  /*63f0*/  VIADD R0, R7, 0x1 ;  /* 0x0000000107007836 */ /* 0x000fca0000000000 */
[----:B------:R-:W-:-:S04]  /*6400*/  ISETP.NE.AND P1, PT, R0, 0xe, PT ;  /* 0x0000000e0000780c */ /* 0x000fc80003f25270 */
[----:B------:R-:W-:Y:S02]  /*6410*/  SEL R3, RZ, 0x1, P1 ;  /* 0x00000001ff037807 */ /* 0x000fe40000800000 */
[----:B------:R-:W-:Y:S02]  /*6420*/  SEL R7, R0, RZ, P1 ;  /* 0x000000ff00077207 */ /* 0x000fe40000800000 */
[----:B0-----:R-:W-:-:S03]  /*6430*/  LOP3.LUT R9, R6, R3, RZ, 0x3c, !PT ;  /* 0x0000000306097212 */ /* 0x001fc600078e3cff */
[----:B------:R-:W-:Y:S01]  /*6440*/  IMAD R11, R7, 0x8, R2 ;  /* 0x00000008070b7824 */ /* 0x000fe200078e0202 */
[----:B------:R-:W-:Y:S01]  /*6450*/  SHF.L.U32 R6, R9, 0x1f, RZ ;  /* 0x0000001f09067819 */ /* 0x000fe200000006ff */
[----:B-1----:R-:W-:Y:S06]  /*6460*/  @!P0 BRA `(.L_x_134) ;  /* 0x0000000400c08947 */ /* 0x002fec0003800000 */
.L_x_157:
[----:B------:R-:W1:Y:S01]  /*6470*/  SYNCS.PHASECHK.TRANS64.TRYWAIT P0, [R11+URZ], R6 ;  /* 0x000000060b0075a7 */ /* 0x000e62000800017f */
[----:B------:R-:W-:-:S05]  /*6480*/  VIADD R0, R7, 0x1 ;  /* 0x0000000107007836 */ /* 0x000fca0000000000 */
[----:B------:R-:W-:-:S04]  /*6490*/  ISETP.NE.AND P1, PT, R0, 0xe, PT ;  /* 0x0000000e0000780c */ /* 0x000fc80003f25270 */
[----:B------:R-:W-:Y:S02]  /*64a0*/  SEL R4, RZ, 0x1, P1 ;  /* 0x00000001ff047807 */ /* 0x000fe40000800000 */
[----:B------:R-:W-:Y:S02]  /*64b0*/  SEL R3, R0, RZ, P1 ;  /* 0x000000ff00037207 */ /* 0x000fe40000800000 */
[----:B------:R-:W-:Y:S01]  /*64c0*/  LOP3.LUT R0, R9, R4, RZ, 0x3c, !PT ;  /* 0x0000000409007212 */ /* 0x000fe200078e3cff */
[----:B-1----:R-:W-:Y:S06]  /*64d0*/  @!P0 BRA `(.L_x_135) ;  /* 0x0000000400b88947 */ /* 0x002fec0003800000 */
.L_x_158:
[----:B------:R-:W-:Y:S01]  /*64e0*/  IMAD R3, R3, 0x8, R2 ;  /* 0x0000000803037824 */ /* 0x000fe200078e0202 */
[----:B------:R-:W-:-:S07]  /*64f0*/  SHF.L.U32 R0, R0, 0x1f, RZ ;  /* 0x0000001f00007819 */ /* 0x000fce00000006ff */
.L_x_136:
[----:B--2---:R2:W3:Y:S02]  /*6500*/  SYNCS.PHASECHK.TRANS64.TRYWAIT P0, [R3+URZ], R0 ;  /* 0x00000000030075a7 */ /* 0x0044e4000800017f */
[----:B---3--:R-:W-:Y:S05]  /*6510*/  @!P0 NANOSLEEP.SYNCS 0x989680 ;  /* 0x009896800000895d */ /* 0x008fea0003900000 */
[----:B------:R-:W3:Y:S02]  /*6520*/  @!P0 SYNCS.PHASECHK.TRANS64 P0, [R3+URZ], R0 ;  /* 0x00000000030085a7 */ /* 0x000ee4000800007f */
[----:B---3--:R-:W-:Y:S05]  /*6530*/  @!P0 BRA `(.L_x_136) ;  /* 0xfffffffc00f08947 */ /* 0x008fea000383ffff */
.L_x_121:
[----:B------:R-:W-:Y:S05]  /*6540*/  BSYNC B0 ;  /* 0x0000000000007941 */ /* 0x000fea0003800000 */
.L_x_120:
[----:B------:R-:W-:Y:S05]  /*6550*/  EXIT ;  /* 0x000000000000794d */ /* 0x000fea0003800000 */
.L_x_20:
[----:B-1----:R1:W2:Y:S02]  /*6560*/  SYNCS.PHASECHK.TRANS64.TRYWAIT P0, [R65+URZ], R0 ;  /* 0x00000000410075a7 */ /* 0x0022a4000800017f */
[----:B--2---:R-:W-:Y:S05]  /*6570*/  @!P0 NANOSLEEP.SYNCS 0x989680 ;  /* 0x009896800000895d */ /* 0x004fea0003900000 */
[----:B------:R-:W2:Y:S02]  /*6580*/  @!P0 SYNCS.PHASECHK.TRANS64 P0, [R65+URZ], R0 ;  /* 0x00000000410085a7 */ /* 0x000ea4000800007f */
[----:B--2---:R-:W-:Y:S05]  /*6590*/  @!P0 BRA `(.L_x_20) ;  /* 0xfffffffc00f08947 */ /* 0x004fea000383ffff */
[----:B------:R-:W-:Y:S05]  /*65a0*/  BRA `(.L_x_137) ;  /* 0xffffffb000d47947 */ /* 0x000fea000383ffff */
.L_x_25:
[----:B--2---:R2:W3:Y:S02]  /*65b0*/  SYNCS.PHASECHK.TRANS64.TRYWAIT P1, [R3+URZ], R0 ;  /* 0x00000000030075a7 */ /* 0x0044e4000802017f */
[----:B---3--:R-:W-:Y:S05]  /*65c0*/  @!P1 NANOSLEEP.SYNCS 0x989680 ;  /* 0x009896800000995d */ /* 0x008fea0003900000 */
[----:B------:R-:W3:Y:S02]  /*65d0*/  @!P1 SYNCS.PHASECHK.TRANS64 P1, [R3+URZ], R0 ;  /* 0x00000000030095a7 */ /* 0x000ee4000802007f */
[----:B---3--:R-:W-:Y:S05]  /*65e0*/  @!P1 BRA `(.L_x_25) ;  /* 0xfffffffc00f09947 */ /* 0x008fea000383ffff */
[----:B------:R-:W-:Y:S05]  /*65f0*/  BRA `(.L_x_24) ;  /* 0xffffffb400387947 */ /* 0x000fea000383ffff */
.L_x_30:
[----:B--2---:R-:W-:-:S04]  /*6600*/  IMAD.U32 R5, RZ, RZ, UR4 ;  /* 0x00000004ff057e24 */ /* 0x004fc8000f8e00ff */
[----:B------:R2:W3:Y:S03]  /*6610*/  SYNCS.PHASECHK.TRANS64.TRYWAIT P1, [R5+URZ], R4 ;  /* 0x00000004050075a7 */ /* 0x0004e6000802017f */
[----:B---3--:R-:W-:Y:S05]  /*6620*/  @!P1 NANOSLEEP.SYNCS 0x989680 ;  /* 0x009896800000995d */ /* 0x008fea0003900000 */
[----:B------:R-:W3:Y:S02]  /*6630*/  @!P1 SYNCS.PHASECHK.TRANS64 P1, [R5+URZ], R4 ;  /* 0x00000004050095a7 */ /* 0x000ee4000802007f */
[----:B---3--:R-:W-:Y:S05]  /*6640*/  @!P1 BRA `(.L_x_30) ;  /* 0xfffffffc00ec9947 */ /* 0x008fea000383ffff */
[----:B------:R-:W-:Y:S05]  /*6650*/  BRA `(.L_x_29) ;  /* 0xffffffb400f07947 */ /* 0x000fea000383ffff */
.L_x_38:
[----:B-1----:R1:W2:Y:S02]  /*6660*/  SYNCS.PHASECHK.TRANS64.TRYWAIT P0, [R65+URZ+0x10], R0 ;  /* 0x00001000410075a7 */ /* 0x0022a4000800017f */
[----:B--2---:R-:W-:Y:S05]  /*6670*/  @!P0 NANOSLEEP.SYNCS 0x989680 ;  /* 0x009896800000895d */ /* 0x004fea0003900000 */
[----:B------:R-:W2:Y:S02]  /*6680*/  @!P0 SYNCS.PHASECHK.TRANS64 P0, [R65+URZ+0x10], R0 ;  /* 0x00001000410085a7 */ /* 0x000ea4000800007f */
[----:B--2---:R-:W-:Y:S05]  /*6690*/  @!P0 BRA `(.L_x_38) ;  /* 0xfffffffc00f08947 */ /* 0x004fea000383ffff */
[----:B------:R-:W-:Y:S05]  /*66a0*/  BRA `(.L_x_138) ;  /* 0xffffffbc00487947 */ /* 0x000fea000383ffff */
.L_x_107:
[----:B------:R-:W-:Y:S01]  /*66b0*/  BSSY B1, `(.L_x_139) ;  /* 0x0000006000017945 */ /* 0x000fe20003800000 */
[----:B------:R-:W-:-:S07]  /*66c0*/  IMAD.MOV.U32 R15, RZ, RZ, -0x1 ;  /* 0xffffffffff0f7424 */ /* 0x000fce00078e00ff */
[----:B-----5:R-:W-:Y:S05]  /*66d0*/  WARPSYNC.COLLECTIVE R15, `(.L_x_140) ;  /* 0x000000000f0c7348 */ /* 0x020fea0003c00000 */
[----:B------:R-:W-:Y:S02]  /*66e0*/  ELECT P6, UR62, PT ;  /* 0x00000000003e782f */ /* 0x000fe400038c0000 */
[----:B------:R-:W-:Y:S01]  /*66f0*/  MOV R14, UR62 ;  /* 0x0000003e000e7c02 */ /* 0x000fe20008000f00 */
[----:B-----5:R-:W-:Y:S10]  /*6700*/  ENDCOLLECTIVE ;  /* 0x000000000000791b */ /* 0x020ff40003800000 */
.L_x_140:
[----:B------:R-:W-:Y:S05]  /*6710*/  BSYNC B1 ;  /* 0x0000000000017941 */ /* 0x000fea0003800000 */
.L_x_139:
[----:B------:R-:W-:Y:S05]  /*6720*/  BRA `(.L_x_141) ;  /* 0xffffffe8007c7947 */ /* 0x000fea000383ffff */
.L_x_110:
[----:B0-----:R0:W1:Y:S02]  /*6730*/  SYNCS.PHASECHK.TRANS64.TRYWAIT P1, [R10+URZ+0x70], R5 ;  /* 0x000070050a0075a7 */ /* 0x001064000802017f */
[----:B-1----:R-:W-:Y:S05]  /*6740*/  @!P1 NANOSLEEP.SYNCS 0x989680 ;  /* 0x009896800000995d */ /* 0x002fea0003900000 */
[----:B------:R-:W1:Y:S02]  /*6750*/  @!P1 SYNCS.PHASECHK.TRANS64 P1, [R10+URZ+0x70], R5 ;  /* 0x000070050a0095a7 */ /* 0x000e64000802007f */
[----:B-1----:R-:W-:Y:S05]  /*6760*/  @!P1 BRA `(.L_x_110) ;  /* 0xfffffffc00f09947 */ /* 0x002fea000383ffff */
[----:B------:R-:W-:Y:S05]  /*6770*/  BRA `(.L_x_142) ;  /* 0xffffffe800b47947 */ /* 0x000fea000383ffff */
.L_x_119:
[----:B------:R-:W-:Y:S01]  /*6780*/  BSSY B0, `(.L_x_143) ;  /* 0x0000006000007945 */ /* 0x000fe20003800000 */
[----:B------:R-:W-:-:S07]  /*6790*/  IMAD.MOV.U32 R15, RZ, RZ, -0x1 ;  /* 0xffffffffff0f7424 */ /* 0x000fce00078e00ff */
[----:B-----5:R-:W-:Y:S05]  /*67a0*/  WARPSYNC.COLLECTIVE R15, `(.L_x_144) ;  /* 0x000000000f0c7348 */ /* 0x020fea0003c00000 */
[----:B------:R-:W-:Y:S02]  /*67b0*/  ELECT P6, UR62, PT ;  /* 0x00000000003e782f */ /* 0x000fe400038c0000 */
[----:B------:R-:W-:Y:S01]  /*67c0*/  MOV R14, UR62 ;  /* 0x0000003e000e7c02 */ /* 0x000fe20008000f00 */
[----:B-----5:R-:W-:Y:S10]  /*67d0*/  ENDCOLLECTIVE ;  /* 0x000000000000791b */ /* 0x020ff40003800000 */
.L_x_144:
[----:B------:R-:W-:Y:S05]  /*67e0*/  BSYNC B0 ;  /* 0x0000000000007941 */ /* 0x000fea0003800000 */
.L_x_143:
[----:B------:R-:W-:Y:S05]  /*67f0*/  BRA `(.L_x_145) ;  /* 0xfffffff4003c7947 */ /* 0x000fea000383ffff */
.L_x_123:
[----:B0-----:R0:W1:Y:S02]  /*6800*/  SYNCS.PHASECHK.TRANS64.TRYWAIT P0, [R9+URZ], R4 ;  /* 0x00000004090075a7 */ /* 0x001064000800017f */
[----:B-1----:R-:W-:Y:S05]  /*6810*/  @!P0 NANOSLEEP.SYNCS 0x989680 ;  /* 0x009896800000895d */ /* 0x002fea0003900000 */
[----:B------:R-:W1:Y:S02]  /*6820*/  @!P0 SYNCS.PHASECHK.TRANS64 P0, [R9+URZ], R4 ;  /* 0x00000004090085a7 */ /* 0x000e64000800007f */
[----:B-1----:R-:W-:Y:S05]  /*6830*/  @!P0 BRA `(.L_x_123) ;  /* 0xfffffffc00f08947 */ /* 0x002fea000383ffff */
[----:B------:R-:W-:Y:S05]  /*6840*/  BRA `(.L_x_146) ;  /* 0xfffffff4007c7947 */ /* 0x000fea000383ffff */
.L_x_124:
[----:B0-----:R0:W1:Y:S02]  /*6850*/  SYNCS.PHASECHK.TRANS64.TRYWAIT P0, [R8+URZ], R5 ;  /* 0x00000005080075a7 */ /* 0x001064000800017f */
[----:B-1----:R-:W-:Y:S05]  /*6860*/  @!P0 NANOSLEEP.SYNCS 0x989680 ;  /* 0x009896800000895d */ /* 0x002fea0003900000 */
[----:B------:R-:W1:Y:S02]  /*6870*/  @!P0 SYNCS.PHASECHK.TRANS64 P0, [R8+URZ], R5 ;  /* 0x00000005080085a7 */ /* 0x000e64000800007f */
[----:B-1----:R-:W-:Y:S05]  /*6880*/  @!P0 BRA `(.L_x_124) ;  /* 0xfffffffc00f08947 */ /* 0x002fea000383ffff */
[----:B------:R-:W-:Y:S05]  /*6890*/  BRA `(.L_x_147) ;  /* 0xfffffff4008c7947 */ /* 0x000fea000383ffff */
.L_x_125:
[----:B0-----:R0:W1:Y:S02]  /*68a0*/  SYNCS.PHASECHK.TRANS64.TRYWAIT P0, [R9+URZ], R4 ;  /* 0x00000004090075a7 */ /* 0x001064000800017f */
[----:B-1----:R-:W-:Y:S05]  /*68b0*/  @!P0 NANOSLEEP.SYNCS 0x989680 ;  /* 0x009896800000895d */ /* 0x002fea0003900000 */
[----:B------:R-:W1:Y:S02]  /*68c0*/  @!P0 SYNCS.PHASECHK.TRANS64 P0, [R9+URZ], R4 ;  /* 0x00000004090085a7 */ /* 0x000e64000800007f */
[----:B-1----:R-:W-:Y:S05]  /*68d0*/  @!P0 BRA `(.L_x_125) ;  /* 0xfffffffc00f08947 */ /* 0x002fea000383ffff */
[----:B------:R-:W-:Y:S05]  /*68e0*/  BRA `(.L_x_148) ;  /* 0xfffffff4009c7947 */ /* 0x000fea000383ffff */
.L_x_126:
[----:B0-----:R0:W1:Y:S02]  /*68f0*/  SYNCS.PHASECHK.TRANS64.TRYWAIT P0, [R8+URZ], R5 ;  /* 0x00000005080075a7 */ /* 0x001064000800017f */
[----:B-1----:R-:W-:Y:S05]  /*6900*/  @!P0 NANOSLEEP.SYNCS 0x989680 ;  /* 0x009896800000895d */ /* 0x002fea0003900000 */
[----:B------:R-:W1:Y:S02]  /*6910*/  @!P0 SYNCS.PHASECHK.TRANS64 P0, [R8+URZ], R5 ;  /* 0x00000005080085a7 */ /* 0x000e64000800007f */
[----:B-1----:R-:W-:Y:S05]  /*6920*/  @!P0 BRA `(.L_x_126) ;  /* 0xfffffffc00f08947 */ /* 0x002fea000383ffff */
[----:B------:R-:W-:Y:S05]  /*6930*/  BRA `(.L_x_149) ;  /* 0xfffffff400ac7947 */ /* 0x000fea000383ffff */
.L_x_127:
[----:B0-----:R0:W1:Y:S02]  /*6940*/  SYNCS.PHASECHK.TRANS64.TRYWAIT P0, [R9+URZ], R4 ;  /* 0x00000004090075a7 */ /* 0x001064000800017f */
[----:B-1----:R-:W-:Y:S05]  /*6950*/  @!P0 NANOSLEEP.SYNCS 0x989680 ;  /* 0x009896800000895d */ /* 0x002fea0003900000 */
[----:B------:R-:W1:Y:S02]  /*6960*/  @!P0 SYNCS.PHASECHK.TRANS64 P0, [R9+URZ], R4 ;  /* 0x00000004090085a7 */ /* 0x000e64000800007f */
[----:B-1----:R-:W-:Y:S05]  /*6970*/  @!P0 BRA `(.L_x_127) ;  /* 0xfffffffc00f08947 */ /* 0x002fea000383ffff */
[----:B------:R-:W-:Y:S05]  /*6980*/  BRA `(.L_x_150) ;  /* 0xfffffff400bc7947 */ /* 0x000fea000383ffff */
.L_x_128:
[----:B0-----:R0:W1:Y:S02]  /*6990*/  SYNCS.PHASECHK.TRANS64.TRYWAIT P0, [R8+URZ], R5 ;  /* 0x00000005080075a7 */ /* 0x001064000800017f */
[----:B-1----:R-:W-:Y:S05]  /*69a0*/  @!P0 NANOSLEEP.SYNCS 0x989680 ;  /* 0x009896800000895d */ /* 0x002fea0003900000 */
[----:B------:R-:W1:Y:S02]  /*69b0*/  @!P0 SYNCS.PHASECHK.TRANS64 P0, [R8+URZ], R5 ;  /* 0x00000005080085a7 */ /* 0x000e64000800007f */
[----:B-1----:R-:W-:Y:S05]  /*69c0*/  @!P0 BRA `(.L_x_128) ;  /* 0xfffffffc00f08947 */ /* 0x002fea000383ffff */
[----:B------:R-:W-:Y:S05]  /*69d0*/  BRA `(.L_x_151) ;  /* 0xfffffff400cc7947 */ /* 0x000fea000383ffff */
.L_x_129:
[----:B0-----:R0:W1:Y:S02]  /*69e0*/  SYNCS.PHASECHK.TRANS64.TRYWAIT P0, [R9+URZ], R4 ;  /* 0x00000004090075a7 */ /* 0x001064000800017f */
[----:B-1----:R-:W-:Y:S05]  /*69f0*/  @!P0 NANOSLEEP.SYNCS 0x989680 ;  /* 0x009896800000895d */ /* 0x002fea0003900000 */
[----:B------:R-:W1:Y:S02]  /*6a00*/  @!P0 SYNCS.PHASECHK.TRANS64 P0, [R9+URZ], R4 ;  /* 0x00000004090085a7 */ /* 0x000e64000800007f */
[----:B-1----:R-:W-:Y:S05]  /*6a10*/  @!P0 BRA `(.L_x_129) ;  /* 0xfffffffc00f08947 */ /* 0x002fea000383ffff */
[----:B------:R-:W-:Y:S05]  /*6a20*/  BRA `(.L_x_152) ;  /* 0xfffffff400dc7947 */ /* 0x000fea000383ffff */
.L_x_130:
[----:B0-----:R0:W1:Y:S02]  /*6a30*/  SYNCS.PHASECHK.TRANS64.TRYWAIT P0, [R8+URZ], R5 ;  /* 0x00000005080075a7 */ /* 0x001064000800017f */
[----:B-1----:R-:W-:Y:S05]  /*6a40*/  @!P0 NANOSLEEP.SYNCS 0x989680 ;  /* 0x009896800000895d */ /* 0x002fea0003900000 */
[----:B------:R-:W1:Y:S02]  /*6a50*/  @!P0 SYNCS.PHASECHK.TRANS64 P0, [R8+URZ], R5 ;  /* 0x00000005080085a7 */ /* 0x000e64000800007f */
[----:B-1----:R-:W-:Y:S05]  /*6a60*/  @!P0 BRA `(.L_x_130) ;  /* 0xfffffffc00f08947 */ /* 0x002fea000383ffff */
[----:B------:R-:W-:Y:S05]  /*6a70*/  BRA `(.L_x_153) ;  /* 0xfffffff400ec7947 */ /* 0x000fea000383ffff */
.L_x_131:
[----:B0-----:R0:W1:Y:S02]  /*6a80*/  SYNCS.PHASECHK.TRANS64.TRYWAIT P0, [R9+URZ], R4 ;  /* 0x00000004090075a7 */ /* 0x001064000800017f */
[----:B-1----:R-:W-:Y:S05]  /*6a90*/  @!P0 NANOSLEEP.SYNCS 0x989680 ;  /* 0x009896800000895d */ /* 0x002fea0003900000 */
[----:B------:R-:W1:Y:S02]  /*6aa0*/  @!P0 SYNCS.PHASECHK.TRANS64 P0, [R9+URZ], R4 ;  /* 0x00000004090085a7 */ /* 0x000e64000800007f */
[----:B-1----:R-:W-:Y:S05]  /*6ab0*/  @!P0 BRA `(.L_x_131) ;  /* 0xfffffffc00f08947 */ /* 0x002fea000383ffff */
[----:B------:R-:W-:Y:S05]  /*6ac0*/  BRA `(.L_x_154) ;  /* 0xfffffff400fc7947 */ /* 0x000fea000383ffff */
.L_x_132:
[----:B0-----:R0:W1:Y:S02]  /*6ad0*/  SYNCS.PHASECHK.TRANS64.TRYWAIT P0, [R8+URZ], R5 ;  /* 0x00000005080075a7 */ /* 0x001064000800017f */
[----:B-1----:R-:W-:Y:S05]  /*6ae0*/  @!P0 NANOSLEEP.SYNCS 0x989680 ;  /* 0x009896800000895d */ /* 0x002fea0003900000 */
[----:B------:R-:W1:Y:S02]  /*6af0*/  @!P0 SYNCS.PHASECHK.TRANS64 P0, [R8+URZ], R5 ;  /* 0x00000005080085a7 */ /* 0x000e64000800007f */
[----:B-1----:R-:W-:Y:S05]  /*6b00*/  @!P0 BRA `(.L_x_132) ;  /* 0xfffffffc00f08947 */ /* 0x002fea000383ffff */
[----:B------:R-:W-:Y:S05]  /*6b10*/  BRA `(.L_x_155) ;  /* 0xfffffff8000c7947 */ /* 0x000fea000383ffff */
.L_x_133:
[----:B0-----:R0:W1:Y:S02]  /*6b20*/  SYNCS.PHASECHK.TRANS64.TRYWAIT P0, [R9+URZ], R4 ;  /* 0x00000004090075a7 */ /* 0x001064000800017f */
[----:B-1----:R-:W-:Y:S05]  /*6b30*/  @!P0 NANOSLEEP.SYNCS 0x989680 ;  /* 0x009896800000895d */ /* 0x002fea0003900000 */
[----:B------:R-:W1:Y:S02]  /*6b40*/  @!P0 SYNCS.PHASECHK.TRANS64 P0, [R9+URZ], R4 ;  /* 0x00000004090085a7 */ /* 0x000e64000800007f */
[----:B-1----:R-:W-:Y:S05]  /*6b50*/  @!P0 BRA `(.L_x_133) ;  /* 0xfffffffc00f08947 */ /* 0x002fea000383ffff */
[----:B------:R-:W-:Y:S05]  /*6b60*/  BRA `(.L_x_156) ;  /* 0xfffffff8001c7947 */ /* 0x000fea000383ffff */
.L_x_134:
[----:B0-----:R0:W1:Y:S02]  /*6b70*/  SYNCS.PHASECHK.TRANS64.TRYWAIT P0, [R8+URZ], R5 ;  /* 0x00000005080075a7 */ /* 0x001064000800017f */
[----:B-1----:R-:W-:Y:S05]  /*6b80*/  @!P0 NANOSLEEP.SYNCS 0x989680 ;  /* 0x009896800000895d */ /* 0x002fea0003900000 */
[----:B------:R-:W1:Y:S02]  /*6b90*/  @!P0 SYNCS.PHASECHK.TRANS64 P0, [R8+URZ], R5 ;  /* 0x00000005080085a7 */ /* 0x000e64000800007f */
[----:B-1----:R-:W-:Y:S05]  /*6ba0*/  @!P0 BRA `(.L_x_134) ;  /* 0xfffffffc00f08947 */ /* 0x002fea000383ffff */
[----:B------:R-:W-:Y:S05]  /*6bb0*/  BRA `(.L_x_157) ;  /* 0xfffffff8002c7947 */ /* 0x000fea000383ffff */
.L_x_135:
[----:B-1----:R1:W2:Y:S02]  /*6bc0*/  SYNCS.PHASECHK.TRANS64.TRYWAIT P0, [R11+URZ], R6 ;  /* 0x000000060b0075a7 */ /* 0x0022a4000800017f */
[----:B--2---:R-:W-:Y:S05]  /*6bd0*/  @!P0 NANOSLEEP.SYNCS 0x989680 ;  /* 0x009896800000895d */ /* 0x004fea0003900000 */
[----:B------:R-:W2:Y:S02]  /*6be0*/  @!P0 SYNCS.PHASECHK.TRANS64 P0, [R11+URZ], R6 ;  /* 0x000000060b0085a7 */ /* 0x000ea4000800007f */
[----:B--2---:R-:W-:Y:S05]  /*6bf0*/  @!P0 BRA `(.L_x_135) ;  /* 0xfffffffc00f08947 */ /* 0x004fea000383ffff */
[----:B------:R-:W-:Y:S05]  /*6c00*/  BRA `(.L_x_158) ;  /* 0xfffffff800347947 */ /* 0x000fea000383ffff */
.L_x_159:
[----:B------:R-:W-:-:S00]  /*6c10*/  BRA `(.L_x_159) ;  /* 0xfffffffc00fc7947 */ /* 0x000fc0000383ffff */
[----:B------:R-:W-:-:S00]  /*6c20*/  NOP ;  /* 0x0000000000007918 */ /* 0x000fc00000000000 */
        /* <DEDUP_REMOVED lines=13> */
.L_x_160:


//--------------------- .nv.global.init           --------------------------
	.section	.nv.global.init,"aw",@progbits
.nv.global.init:
	.type		$str$22,@object
	.size		$str$22,($str$23 - $str$22)
$str$22:
        /*0000*/ 	.byte	0x6b, 0x5f, 0x74, 0x69, 0x6c, 0x65, 0x5f, 0x63, 0x6f, 0x75, 0x6e, 0x74, 0x20, 0x3e, 0x3d, 0x20
        /*0010*/ 	.byte	0x31, 0x00
	.type		$str$23,@object
	.size		$str$23,(__unnamed_1 - $str$23)
$str$23:
        /*0012*/ 	.byte	0x2f, 0x74, 0x6d, 0x70, 0x2f, 0x63, 0x75, 0x74, 0x6c, 0x61, 0x73, 0x73, 0x5f, 0x73, 0x77, 0x65
        /*0022*/ 	.byte	0x65, 0x70, 0x5f, 0x73, 0x72, 0x63, 0x2f, 0x69, 0x6e, 0x63, 0x6c, 0x75, 0x64, 0x65, 0x2f, 0x63
        /*0032*/ 	.byte	0x75, 0x74, 0x6c, 0x61, 0x73, 0x73, 0x2f, 0x67, 0x65, 0x6d, 0x6d, 0x2f, 0x63, 0x6f, 0x6c, 0x6c
        /*0042*/ 	.byte	0x65, 0x63, 0x74, 0x69, 0x76, 0x65, 0x2f, 0x73, 0x6d, 0x39, 0x30, 0x5f, 0x6d, 0x6d, 0x61, 0x5f
        /*0052*/ 	.byte	0x74, 0x6d, 0x61, 0x5f, 0x67, 0x6d, 0x6d, 0x61, 0x5f, 0x73, 0x73, 0x5f, 0x77, 0x61, 0x72, 0x70
        /*0062*/ 	.byte	0x73, 0x70, 0x65, 0x63, 0x69, 0x61, 0x6c, 0x69, 0x7a, 0x65, 0x64, 0x2e, 0x68, 0x70, 0x70, 0x00
	.type		__unnamed_1,@object
	.size		__unnamed_1,(.L_0 - __unnamed_1)
__unnamed_1:
        /*0072*/ 	.byte	0x76, 0x6f, 0x69, 0x64, 0x20, 0x63, 0x75, 0x74, 0x6c, 0x61, 0x73, 0x73, 0x3a, 0x3a, 0x67, 0x65
        /* <DEDUP_REMOVED lines=177> */
        /*0b92*/ 	.byte	0x65, 0x3a, 0x3a, 0x69, 0x64, 0x65, 0x6e, 0x74, 0x69, 0x74, 0x79, 0x5d, 0x00
.L_0:


//--------------------- .nv.shared._ZN7cutlass13device_kernelINS_4gemm6kernel13GemmUniversalIN4cute5tupleIJiiiiEEENS1_10collective13CollectiveMmaINS1_34MainloopSm90TmaGmmaWarpSpecializedILi14ENS5_IJNS4_1CILi4EEESB_NSA_ILi1EEEEEENS1_32KernelTmaWarpSpecializedPingpongEEENS5_IJNSA_ILi64EEESG_NSA_ILi32EEEEEENS_10tfloat32_tENS5_IJlSC_lEEESJ_SK_NS4_8TiledMMAINS4_8MMA_AtomIJNS4_4SM904GMMA29MMA_64x64x8_F32TF32TF32_SS_TNILNSO_7ScaleInE1ELSQ_1EEEEEENS4_6LayoutINS5_IJSC_SC_SC_EEENS5_IJNSA_ILi0EEESV_SV_EEEEENS5_IJNS4_10UnderscoreESY_SY_EEEEENS4_23SM90_TMA_LOAD_MULTICASTENS4_14ComposedLayoutINS4_7SwizzleILi3ELi4ELi3EEENS4_18smem_ptr_flag_bitsILi32EEENST_INS5_IJNSA_ILi8EEESH_EEENS5_IJSH_SC_EEEEEEEvNS4_8identityES11_S1B_vS1C_EENS_8epilogue10collective6detail29Sm90TmaWarpSpecializedAdapterINS1F_15DefaultEpilogueISJ_SK_SK_NS1E_6thread17LinearCombinationISJ_Li1EffLNS1J_9ScaleType4KindE0ELNS_15FloatRoundStyleE2ESJ_EENS1_15EpilogueDefaultEEEEEvvEEEEvNT_6ParamsE --------------------------
	.section	.nv.shared._ZN7cutlass13device_kernelINS_4gemm6kernel13GemmUniversalIN4cute5tupleIJiiiiEEENS1_10collective13CollectiveMmaINS1_34MainloopSm90TmaGmmaWarpSpecializedILi14ENS5_IJNS4_1CILi4EEESB_NSA_ILi1EEEEEENS1_32KernelTmaWarpSpecializedPingpongEEENS5_IJNSA_ILi64EEESG_NSA_ILi32EEEEEENS_10tfloat32_tENS5_IJlSC_lEEESJ_SK_NS4_8TiledMMAINS4_8MMA_AtomIJNS4_4SM904GMMA29MMA_64x64x8_F32TF32TF32_SS_TNILNSO_7ScaleInE1ELSQ_1EEEEEENS4_6LayoutINS5_IJSC_SC_SC_EEENS5_IJNSA_ILi0EEESV_SV_EEEEENS5_IJNS4_10UnderscoreESY_SY_EEEEENS4_23SM90_TMA_LOAD_MULTICASTENS4_14ComposedLayoutINS4_7SwizzleILi3ELi4ELi3EEENS4_18smem_ptr_flag_bitsILi32EEENST_INS5_IJNSA_ILi8EEESH_EEENS5_IJSH_SC_EEEEEEEvNS4_8identityES11_S1B_vS1C_EENS_8epilogue10collective6detail29Sm90TmaWarpSpecializedAdapterINS1F_15DefaultEpilogueISJ_SK_SK_NS1E_6thread17LinearCombinationISJ_Li1EffLNS1J_9ScaleType4KindE0ELNS_15FloatRoundStyleE2ESJ_EENS1_15EpilogueDefaultEEEEEvvEEEEvNT_6ParamsE,"aw",@nobits
	.sectionflags	@""
	.align	16
	.zero		1024


//--------------------- .nv.shared.reserved.0     --------------------------
	.section	.nv.shared.reserved.0,"aw",@nobits
	.weak		__nv_reservedSMEM_offset_0_alias
	.size		__nv_reservedSMEM_offset_0_alias, 0, 0
	.other		__nv_reservedSMEM_offset_0_alias,@"STO_CUDA_RESERVED_SHARED STV_DEFAULT"
__nv_reservedSMEM_offset_0_alias:
	.zero		0


//--------------------- .nv.global                --------------------------
	.section	.nv.global,"aw",@nobits
.nv.global:
	.type		_ZN40_INTERNAL_bea5bec8_4_k_cu_28337d18_222014cute1_E,@object
	.size		_ZN40_INTERNAL_bea5bec8_4_k_cu_28337d18_222014cute1_E,(_ZN40_INTERNAL_bea5bec8_4_k_cu_28337d18_222014cuda3std3__45__cpo6cbeginE - _ZN40_INTERNAL_bea5bec8_4_k_cu_28337d18_222014cute1_E)
_ZN40_INTERNAL_bea5bec8_4_k_cu_28337d18_222014cute1_E:
	.zero		1
	.type		_ZN40_INTERNAL_bea5bec8_4_k_cu_28337d18_222014cuda3std3__45__cpo6cbeginE,@object
	.size		_ZN40_INTERNAL_bea5bec8_4_k_cu_28337d18_222014cuda3std3__45__cpo6cbeginE,(_ZN40_INTERNAL_bea5bec8_4_k_cu_28337d18_222014cuda3std3__48in_placeE - _ZN40_INTERNAL_bea5bec8_4_k_cu_28337d18_222014cuda3std3__45__cpo6cbeginE)
_ZN40_INTERNAL_bea5bec8_4_k_cu_28337d18_222014cuda3std3__45__cpo6cbeginE:
	.zero		1
	.type		_ZN40_INTERNAL_bea5bec8_4_k_cu_28337d18_222014cuda3std3__48in_placeE,@object
	.size		_ZN40_INTERNAL_bea5bec8_4_k_cu_28337d18_222014cuda3std3__48in_placeE,(_ZN40_INTERNAL_bea5bec8_4_k_cu_28337d18_222014cuda3std6ranges3__45__cpo9iter_moveE - _ZN40_INTERNAL_bea5bec8_4_k_cu_28337d18_222014cuda3std3__48in_placeE)
_ZN40_INTERNAL_bea5bec8_4_k_cu_28337d18_222014cuda3std3__48in_placeE:
	.zero		1
	.type		_ZN40_INTERNAL_bea5bec8_4_k_cu_28337d18_222014cuda3std6ranges3__45__cpo9iter_moveE,@object
	.size		_ZN40_INTERNAL_bea5bec8_4_k_cu_28337d18_222014cuda3std6ranges3__45__cpo9iter_moveE,(_ZN40_INTERNAL_bea5bec8_4_k_cu_28337d18_222014cuda3std3__45__cpo5beginE - _ZN40_INTERNAL_bea5bec8_4_k_cu_28337d18_222014cuda3std6ranges3__45__cpo9iter_moveE)
_ZN40_INTERNAL_bea5bec8_4_k_cu_28337d18_222014cuda3std6ranges3__45__cpo9iter_moveE:
	.zero		1
	.type		_ZN40_INTERNAL_bea5bec8_4_k_cu_28337d18_222014cuda3std3__45__cpo5beginE,@object
	.size		_ZN40_INTERNAL_bea5bec8_4_k_cu_28337d18_222014cuda3std3__45__cpo5beginE,(_ZN40_INTERNAL_bea5bec8_4_k_cu_28337d18_222014cuda3std3__442_GLOBAL__N__bea5bec8_4_k_cu_28337d18_222016ignoreE - _ZN40_INTERNAL_bea5bec8_4_k_cu_28337d18_222014cuda3std3__45__cpo5beginE)
_ZN40_INTERNAL_bea5bec8_4_k_cu_28337d18_222014cuda3std3__45__cpo5beginE:
	.zero		1
	.type		_ZN40_INTERNAL_bea5bec8_4_k_cu_28337d18_222014cuda3std3__442_GLOBAL__N__bea5bec8_4_k_cu_28337d18_222016ignoreE,@object
	.size		_ZN40_INTERNAL_bea5bec8_4_k_cu_28337d18_222014cuda3std3__442_GLOBAL__N__bea5bec8_4_k_cu_28337d18_222016ignoreE,(_ZN40_INTERNAL_bea5bec8_4_k_cu_28337d18_222014cute7productE - _ZN40_INTERNAL_bea5bec8_4_k_cu_28337d18_222014cuda3std3__442_GLOBAL__N__bea5bec8_4_k_cu_28337d18_222016ignoreE)
_ZN40_INTERNAL_bea5bec8_4_k_cu_28337d18_222014cuda3std3__442_GLOBAL__N__bea5bec8_4_k_cu_28337d18_222016ignoreE:
	.zero		1
	.type		_ZN40_INTERNAL_bea5bec8_4_k_cu_28337d18_222014cute7productE,@object
	.size		_ZN40_INTERNAL_bea5bec8_4_k_cu_28337d18_222014cute7productE,(_ZN40_INTERNAL_bea5bec8_4_k_cu_28337d18_222014cuda3std3__45__cpo3endE - _ZN40_INTERNAL_bea5bec8_4_k_cu_28337d18_222014cute7productE)
_ZN40_INTERNAL_bea5bec8_4_k_cu_28337d18_222014cute7productE:
	.zero		1
	.type		_ZN40_INTERNAL_bea5bec8_4_k_cu_28337d18_222014cuda3std3__45__cpo3endE,@object
	.size		_ZN40_INTERNAL_bea5bec8_4_k_cu_28337d18_222014cuda3std3__45__cpo3endE,(_ZN40_INTERNAL_bea5bec8_4_k_cu_28337d18_222014cuda3std3__419piecewise_constructE - _ZN40_INTERNAL_bea5bec8_4_k_cu_28337d18_222014cuda3std3__45__cpo3endE)
_ZN40_INTERNAL_bea5bec8_4_k_cu_28337d18_222014cuda3std3__45__cpo3endE:
	.zero		1
	.type		_ZN40_INTERNAL_bea5bec8_4_k_cu_28337d18_222014cuda3std3__419piecewise_constructE,@object
	.size		_ZN40_INTERNAL_bea5bec8_4_k_cu_28337d18_222014cuda3std3__419piecewise_constructE,(_ZN40_INTERNAL_bea5bec8_4_k_cu_28337d18_222014cuda3std3__45__cpo4cendE - _ZN40_INTERNAL_bea5bec8_4_k_cu_28337d18_222014cuda3std3__419piecewise_constructE)
_ZN40_INTERNAL_bea5bec8_4_k_cu_28337d18_222014cuda3std3__419piecewise_constructE:
	.zero		1
	.type		_ZN40_INTERNAL_bea5bec8_4_k_cu_28337d18_222014cuda3std3__45__cpo4cendE,@object
	.size		_ZN40_INTERNAL_bea5bec8_4_k_cu_28337d18_222014cuda3std3__45__cpo4cendE,(_ZN40_INTERNAL_bea5bec8_4_k_cu_28337d18_222014cuda3std6ranges3__45__cpo4swapE - _ZN40_INTERNAL_bea5bec8_4_k_cu_28337d18_222014cuda3std3__45__cpo4cendE)
_ZN40_INTERNAL_bea5bec8_4_k_cu_28337d18_222014cuda3std3__45__cpo4cendE:
	.zero		1
	.type		_ZN40_INTERNAL_bea5bec8_4_k_cu_28337d18_222014cuda3std6ranges3__45__cpo4swapE,@object
	.size		_ZN40_INTERNAL_bea5bec8_4_k_cu_28337d18_222014cuda3std6ranges3__45__cpo4swapE,(.L_8 - _ZN40_INTERNAL_bea5bec8_4_k_cu_28337d18_222014cuda3std6ranges3__45__cpo4swapE)
_ZN40_INTERNAL_bea5bec8_4_k_cu_28337d18_222014cuda3std6ranges3__45__cpo4swapE:
	.zero		1
.L_8:


//--------------------- .nv.constant0._ZN7cutlass13device_kernelINS_4gemm6kernel13GemmUniversalIN4cute5tupleIJiiiiEEENS1_10collective13CollectiveMmaINS1_34MainloopSm90TmaGmmaWarpSpecializedILi14ENS5_IJNS4_1CILi4EEESB_NSA_ILi1EEEEEENS1_32KernelTmaWarpSpecializedPingpongEEENS5_IJNSA_ILi64EEESG_NSA_ILi32EEEEEENS_10tfloat32_tENS5_IJlSC_lEEESJ_SK_NS4_8TiledMMAINS4_8MMA_AtomIJNS4_4SM904GMMA29MMA_64x64x8_F32TF32TF32_SS_TNILNSO_7ScaleInE1ELSQ_1EEEEEENS4_6LayoutINS5_IJSC_SC_SC_EEENS5_IJNSA_ILi0EEESV_SV_EEEEENS5_IJNS4_10UnderscoreESY_SY_EEEEENS4_23SM90_TMA_LOAD_MULTICASTENS4_14ComposedLayoutINS4_7SwizzleILi3ELi4ELi3EEENS4_18smem_ptr_flag_bitsILi32EEENST_INS5_IJNSA_ILi8EEESH_EEENS5_IJSH_SC_EEEEEEEvNS4_8identityES11_S1B_vS1C_EENS_8epilogue10collective6detail29Sm90TmaWarpSpecializedAdapterINS1F_15DefaultEpilogueISJ_SK_SK_NS1E_6thread17LinearCombinationISJ_Li1EffLNS1J_9ScaleType4KindE0ELNS_15FloatRoundStyleE2ESJ_EENS1_15EpilogueDefaultEEEEEvvEEEEvNT_6ParamsE --------------------------
	.section	.nv.constant0._ZN7cutlass13device_kernelINS_4gemm6kernel13GemmUniversalIN4cute5tupleIJiiiiEEENS1_10collective13CollectiveMmaINS1_34MainloopSm90TmaGmmaWarpSpecializedILi14ENS5_IJNS4_1CILi4EEESB_NSA_ILi1EEEEEENS1_32KernelTmaWarpSpecializedPingpongEEENS5_IJNSA_ILi64EEESG_NSA_ILi32EEEEEENS_10tfloat32_tENS5_IJlSC_lEEESJ_SK_NS4_8TiledMMAINS4_8MMA_AtomIJNS4_4SM904GMMA29MMA_64x64x8_F32TF32TF32_SS_TNILNSO_7ScaleInE1ELSQ_1EEEEEENS4_6LayoutINS5_IJSC_SC_SC_EEENS5_IJNSA_ILi0EEESV_SV_EEEEENS5_IJNS4_10UnderscoreESY_SY_EEEEENS4_23SM90_TMA_LOAD_MULTICASTENS4_14ComposedLayoutINS4_7SwizzleILi3ELi4ELi3EEENS4_18smem_ptr_flag_bitsILi32EEENST_INS5_IJNSA_ILi8EEESH_EEENS5_IJSH_SC_EEEEEEEvNS4_8identityES11_S1B_vS1C_EENS_8epilogue10collective6detail29Sm90TmaWarpSpecializedAdapterINS1F_15DefaultEpilogueISJ_SK_SK_NS1E_6thread17LinearCombinationISJ_Li1EffLNS1J_9ScaleType4KindE0ELNS_15FloatRoundStyleE2ESJ_EENS1_15EpilogueDefaultEEEEEvvEEEEvNT_6ParamsE,"a",@progbits
	.sectionflags	@""
	.align	4
.nv.constant0._ZN7cutlass13device_kernelINS_4gemm6kernel13GemmUniversalIN4cute5tupleIJiiiiEEENS1_10collective13CollectiveMmaINS1_34MainloopSm90TmaGmmaWarpSpecializedILi14ENS5_IJNS4_1CILi4EEESB_NSA_ILi1EEEEEENS1_32KernelTmaWarpSpecializedPingpongEEENS5_IJNSA_ILi64EEESG_NSA_ILi32EEEEEENS_10tfloat32_tENS5_IJlSC_lEEESJ_SK_NS4_8TiledMMAINS4_8MMA_AtomIJNS4_4SM904GMMA29MMA_64x64x8_F32TF32TF32_SS_TNILNSO_7ScaleInE1ELSQ_1EEEEEENS4_6LayoutINS5_IJSC_SC_SC_EEENS5_IJNSA_ILi0EEESV_SV_EEEEENS5_IJNS4_10UnderscoreESY_SY_EEEEENS4_23SM90_TMA_LOAD_MULTICASTENS4_14ComposedLayoutINS4_7SwizzleILi3ELi4ELi3EEENS4_18smem_ptr_flag_bitsILi32EEENST_INS5_IJNSA_ILi8EEESH_EEENS5_IJSH_SC_EEEEEEEvNS4_8identityES11_S1B_vS1C_EENS_8epilogue10collective6detail29Sm90TmaWarpSpecializedAdapterINS1F_15DefaultEpilogueISJ_SK_SK_NS1E_6thread17LinearCombinationISJ_Li1EffLNS1J_9ScaleType4KindE0ELNS_15FloatRoundStyleE2ESJ_EENS1_15EpilogueDefaultEEEEEvvEEEEvNT_6ParamsE:
	.zero		1664


//--------------------- SYMBOLS --------------------------

	.type		.nv.reservedSmem.offset0,@object
	.size		.nv.reservedSmem.offset0,0x4
	.type		__assertfail,@function
